// auto-generated by cutlass_sweep.conv — config: {"arch": "sm_100", "cluster_m": 1, "cluster_n": 1, "conv_kind": "dgrad", "dtype": "bf16", "ndim": 2, "tile_k": 32, "tile_m": 128, "tile_n": 64}
#include "cutlass/cutlass.h"
#include "cute/tensor.hpp"
#include "cutlass/kernel_hardware_info.hpp"
#include "cutlass/conv/convolution.h"
#include "cutlass/conv/dispatch_policy.hpp"
#include "cutlass/conv/collective/collective_builder.hpp"
#include "cutlass/conv/kernel/conv_universal.hpp"
#include "cutlass/conv/device/conv_universal_adapter.hpp"
#include "cutlass/epilogue/collective/collective_builder.hpp"

using namespace cute;
using Elem = cutlass::bfloat16_t;
using Acc  = float;
using LayoutAB = cutlass::layout::TensorNHWC;
using LayoutC  = cutlass::layout::TensorNHWC;
constexpr auto ConvOp = cutlass::conv::Operator::kDgrad;
using TileShape    = Shape<_128, _64, Shape<_32>>;
using ClusterShape = Shape<_1, _1, _1>;

using CollectiveEpilogue = typename cutlass::epilogue::collective::CollectiveBuilder<
    cutlass::arch::Sm100, cutlass::arch::OpClassTensorOp,
    TileShape, ClusterShape,
    cutlass::epilogue::collective::EpilogueTileAuto,
    Acc, Acc,
    Elem, LayoutC, 128 / cutlass::sizeof_bits<Elem>::value,
    Elem, LayoutC, 128 / cutlass::sizeof_bits<Elem>::value,
    cutlass::epilogue::collective::EpilogueScheduleAuto
  >::CollectiveOp;

using CollectiveMainloop = typename cutlass::conv::collective::CollectiveBuilder<
    cutlass::arch::Sm100, cutlass::arch::OpClassTensorOp, ConvOp,
    Elem, LayoutAB, 128 / cutlass::sizeof_bits<Elem>::value,
    Elem, LayoutAB, 128 / cutlass::sizeof_bits<Elem>::value,
    Acc,
    TileShape, ClusterShape,
    cutlass::conv::collective::StageCountAutoCarveout<
        static_cast<int>(sizeof(typename CollectiveEpilogue::SharedStorage))>,
    cutlass::conv::collective::KernelScheduleAuto
  >::CollectiveOp;

using ProblemShape = cutlass::conv::ConvProblemShape<
    ConvOp, CollectiveMainloop::DispatchPolicy::NumSpatialDimensions>;
using ConvKernel = cutlass::conv::kernel::ConvUniversal<
    ProblemShape, CollectiveMainloop, CollectiveEpilogue>;
using Conv = cutlass::conv::device::ConvUniversalAdapter<ConvKernel>;

auto* _anchor = &cutlass::device_kernel<ConvKernel>;


// ===== COMPILED SASS (sm_100a) =====

	.target	sm_100a

	.elftype	@"ET_EXEC"


//--------------------- .note.nv.tkinfo           --------------------------
	.section	.note.nv.tkinfo,"",@"SHT_NOTE"
	.sectionflags	@"SHF_NOTE_NV_TKINFO"
	.tkinfo
        /*0018*/ 	.word	0x00000002
        /*0030*/ 	.string	""
        /*0030*/ 	.string	"ptxas"
        /*0030*/ 	.string	"Cuda compilation tools, release 13.0, V13.0.88"
        /*0030*/ 	.string	"Build cuda_13.0.r13.0/compiler.36424714_0"
        /*0030*/ 	.string	"-arch sm_100a -m 64 "



//--------------------- .note.nv.cuinfo           --------------------------
	.section	.note.nv.cuinfo,"",@"SHT_NOTE"
	.sectionflags	@"SHF_NOTE_NV_CUINFO"
        /*0018*/ 	.short	0x0002
        /*001a*/ 	.short	0x0064
        /*001c*/ 	.short	0x0082
	.zero		2


//--------------------- .nv.info                  --------------------------
	.section	.nv.info,"",@"SHT_CUDA_INFO"
	.align	4


	//----- nvinfo : EIATTR_REGCOUNT
	.align		4
        /*0000*/ 	.byte	0x04, 0x2f
        /*0002*/ 	.short	(.L_19 - .L_18)
	.align		4
.L_18:
        /*0004*/ 	.word	index@(_ZN7cutlass13device_kernelINS_4conv6kernel13ConvUniversalINS1_16ConvProblemShapeILNS1_8OperatorE1ELi2EEENS1_10collective14CollectiveConvINS1_47MainloopSm100TmaUmmaWarpSpecializedImplicitGemmILS5_1ELi16ELi2ELi1ELi2EN4cute5tupleIJNSA_1CILi1EEESD_SD_EEEEENSB_IJNSC_ILi128EEENSC_ILi64EEENSB_IJNSC_ILi32EEEEEEEEENS_10bfloat16_tESL_NSA_8TiledMMAINSA_8MMA_AtomIJNSA_20SM100_MMA_F16BF16_SSISL_SL_fLi128ELi64ELNSA_4UMMA5MajorE0ELSQ_1ELNSP_7ScaleInE0ELSR_0EEEEEENSA_6LayoutISE_NSB_IJNSC_ILi0EEESV_SV_EEEEENSB_IJNSA_10UnderscoreESY_SY_EEEEENS7_6detail27Sm100ImplicitGemmTileTraitsINSA_20SM90_TMA_LOAD_IM2COLENSA_14ComposedLayoutINSA_7SwizzleILi2ELi4ELi3EEENSA_18smem_ptr_flag_bitsILi16EEENSU_INSB_IJNSC_ILi8EEESI_EEENSB_IJSI_SD_EEEEEEEvEENS12_INSA_13SM90_TMA_LOADENS14_INS15_ILi3ELi4ELi3EEES18_NSU_INSB_IJSH_S19_EEENSB_IJSD_SH_EEEEEEEvEEEENS_8epilogue10collective18CollectiveEpilogueINS1N_23Sm100TmaWarpSpecializedILi3ELi2ELi32ELb1ELb0EEEJSK_NSB_IJNSU_ISG_SD_EENSU_ISI_SD_EEEEESL_NSB_IJNSB_IJlllEEESD_SV_EEESL_S1W_NS1N_6fusion15FusionCallbacksIS1R_NS1X_17LinearCombinationISL_fSL_fLNS_15FloatRoundStyleE2EEESK_S1U_JEEENSA_5SM1004TMEM4LOAD26SM100_TMEM_LOAD_32dp32b32xES13_S1D_NSA_39AutoVectorizingCopyWithAssumedAlignmentILi128EEENSA_21SM90_TMA_STORE_IM2COLES1D_S28_S28_EEEvvEEEEvNT_6ParamsE)
        /*0008*/ 	.word	0x00000078


	//----- nvinfo : EIATTR_FRAME_SIZE
	.align		4
.L_19:
        /*000c*/ 	.byte	0x04, 0x11
        /*000e*/ 	.short	(.L_21 - .L_20)
	.align		4
.L_20:
        /*0010*/ 	.word	index@($__internal_2_$__cuda_sm10x_tcgen05_guardrail_trap_unallocated_columns_being_dealloced)
        /*0014*/ 	.word	0x00000008


	//----- nvinfo : EIATTR_FRAME_SIZE
	.align		4
.L_21:
        /*0018*/ 	.byte	0x04, 0x11
        /*001a*/ 	.short	(.L_23 - .L_22)
	.align		4
.L_22:
        /*001c*/ 	.word	index@($__internal_1_$__cuda_sm10x_tcgen05_guardrail_trap_phase_invalid_during_alloc)
        /*0020*/ 	.word	0x00000008


	//----- nvinfo : EIATTR_FRAME_SIZE
	.align		4
.L_23:
        /*0024*/ 	.byte	0x04, 0x11
        /*0026*/ 	.short	(.L_25 - .L_24)
	.align		4
.L_24:
        /*0028*/ 	.word	index@($__internal_0_$__cuda_sm10x_tcgen05_guardrail_trap_col_being_dealloced_not_returned_by_alloc)
        /*002c*/ 	.word	0x00000008


	//----- nvinfo : EIATTR_FRAME_SIZE
	.align		4
.L_25:
        /*0030*/ 	.byte	0x04, 0x11
        /*0032*/ 	.short	(.L_27 - .L_26)
	.align		4
.L_26:
        /*0034*/ 	.word	index@(_ZN7cutlass13device_kernelINS_4conv6kernel13ConvUniversalINS1_16ConvProblemShapeILNS1_8OperatorE1ELi2EEENS1_10collective14CollectiveConvINS1_47MainloopSm100TmaUmmaWarpSpecializedImplicitGemmILS5_1ELi16ELi2ELi1ELi2EN4cute5tupleIJNSA_1CILi1EEESD_SD_EEEEENSB_IJNSC_ILi128EEENSC_ILi64EEENSB_IJNSC_ILi32EEEEEEEEENS_10bfloat16_tESL_NSA_8TiledMMAINSA_8MMA_AtomIJNSA_20SM100_MMA_F16BF16_SSISL_SL_fLi128ELi64ELNSA_4UMMA5MajorE0ELSQ_1ELNSP_7ScaleInE0ELSR_0EEEEEENSA_6LayoutISE_NSB_IJNSC_ILi0EEESV_SV_EEEEENSB_IJNSA_10UnderscoreESY_SY_EEEEENS7_6detail27Sm100ImplicitGemmTileTraitsINSA_20SM90_TMA_LOAD_IM2COLENSA_14ComposedLayoutINSA_7SwizzleILi2ELi4ELi3EEENSA_18smem_ptr_flag_bitsILi16EEENSU_INSB_IJNSC_ILi8EEESI_EEENSB_IJSI_SD_EEEEEEEvEENS12_INSA_13SM90_TMA_LOADENS14_INS15_ILi3ELi4ELi3EEES18_NSU_INSB_IJSH_S19_EEENSB_IJSD_SH_EEEEEEEvEEEENS_8epilogue10collective18CollectiveEpilogueINS1N_23Sm100TmaWarpSpecializedILi3ELi2ELi32ELb1ELb0EEEJSK_NSB_IJNSU_ISG_SD_EENSU_ISI_SD_EEEEESL_NSB_IJNSB_IJlllEEESD_SV_EEESL_S1W_NS1N_6fusion15FusionCallbacksIS1R_NS1X_17LinearCombinationISL_fSL_fLNS_15FloatRoundStyleE2EEESK_S1U_JEEENSA_5SM1004TMEM4LOAD26SM100_TMEM_LOAD_32dp32b32xES13_S1D_NSA_39AutoVectorizingCopyWithAssumedAlignmentILi128EEENSA_21SM90_TMA_STORE_IM2COLES1D_S28_S28_EEEvvEEEEvNT_6ParamsE)
        /*0038*/ 	.word	0x00000008


	//----- nvinfo : EIATTR_MIN_STACK_SIZE
	.align		4
.L_27:
        /*003c*/ 	.byte	0x04, 0x12
        /*003e*/ 	.short	(.L_29 - .L_28)
	.align		4
.L_28:
        /*0040*/ 	.word	index@(_ZN7cutlass13device_kernelINS_4conv6kernel13ConvUniversalINS1_16ConvProblemShapeILNS1_8OperatorE1ELi2EEENS1_10collective14CollectiveConvINS1_47MainloopSm100TmaUmmaWarpSpecializedImplicitGemmILS5_1ELi16ELi2ELi1ELi2EN4cute5tupleIJNSA_1CILi1EEESD_SD_EEEEENSB_IJNSC_ILi128EEENSC_ILi64EEENSB_IJNSC_ILi32EEEEEEEEENS_10bfloat16_tESL_NSA_8TiledMMAINSA_8MMA_AtomIJNSA_20SM100_MMA_F16BF16_SSISL_SL_fLi128ELi64ELNSA_4UMMA5MajorE0ELSQ_1ELNSP_7ScaleInE0ELSR_0EEEEEENSA_6LayoutISE_NSB_IJNSC_ILi0EEESV_SV_EEEEENSB_IJNSA_10UnderscoreESY_SY_EEEEENS7_6detail27Sm100ImplicitGemmTileTraitsINSA_20SM90_TMA_LOAD_IM2COLENSA_14ComposedLayoutINSA_7SwizzleILi2ELi4ELi3EEENSA_18smem_ptr_flag_bitsILi16EEENSU_INSB_IJNSC_ILi8EEESI_EEENSB_IJSI_SD_EEEEEEEvEENS12_INSA_13SM90_TMA_LOADENS14_INS15_ILi3ELi4ELi3EEES18_NSU_INSB_IJSH_S19_EEENSB_IJSD_SH_EEEEEEEvEEEENS_8epilogue10collective18CollectiveEpilogueINS1N_23Sm100TmaWarpSpecializedILi3ELi2ELi32ELb1ELb0EEEJSK_NSB_IJNSU_ISG_SD_EENSU_ISI_SD_EEEEESL_NSB_IJNSB_IJlllEEESD_SV_EEESL_S1W_NS1N_6fusion15FusionCallbacksIS1R_NS1X_17LinearCombinationISL_fSL_fLNS_15FloatRoundStyleE2EEESK_S1U_JEEENSA_5SM1004TMEM4LOAD26SM100_TMEM_LOAD_32dp32b32xES13_S1D_NSA_39AutoVectorizingCopyWithAssumedAlignmentILi128EEENSA_21SM90_TMA_STORE_IM2COLES1D_S28_S28_EEEvvEEEEvNT_6ParamsE)
        /*0044*/ 	.word	0x00000008
.L_29:


//--------------------- .nv.compat                --------------------------
	.section	.nv.compat,"",@"SHT_CUDA_COMPAT_INFO"
	.align	4
        /*0000*/ 	.byte	0x02, 0x09, 0x01, 0x00, 0x02, 0x02, 0x02, 0x00, 0x02, 0x05, 0x05, 0x00, 0x03, 0x07, 0x01, 0x01
        /*0010*/ 	.byte	0x02, 0x03, 0x01, 0x00, 0x02, 0x06, 0x01, 0x00, 0x04, 0x0b, 0x08, 0x00, 0x09, 0x00, 0x00, 0x00
        /*0020*/ 	.byte	0x00, 0x00, 0x00, 0x00


//--------------------- .nv.info._ZN7cutlass13device_kernelINS_4conv6kernel13ConvUniversalINS1_16ConvProblemShapeILNS1_8OperatorE1ELi2EEENS1_10collective14CollectiveConvINS1_47MainloopSm100TmaUmmaWarpSpecializedImplicitGemmILS5_1ELi16ELi2ELi1ELi2EN4cute5tupleIJNSA_1CILi1EEESD_SD_EEEEENSB_IJNSC_ILi128EEENSC_ILi64EEENSB_IJNSC_ILi32EEEEEEEEENS_10bfloat16_tESL_NSA_8TiledMMAINSA_8MMA_AtomIJNSA_20SM100_MMA_F16BF16_SSISL_SL_fLi128ELi64ELNSA_4UMMA5MajorE0ELSQ_1ELNSP_7ScaleInE0ELSR_0EEEEEENSA_6LayoutISE_NSB_IJNSC_ILi0EEESV_SV_EEEEENSB_IJNSA_10UnderscoreESY_SY_EEEEENS7_6detail27Sm100ImplicitGemmTileTraitsINSA_20SM90_TMA_LOAD_IM2COLENSA_14ComposedLayoutINSA_7SwizzleILi2ELi4ELi3EEENSA_18smem_ptr_flag_bitsILi16EEENSU_INSB_IJNSC_ILi8EEESI_EEENSB_IJSI_SD_EEEEEEEvEENS12_INSA_13SM90_TMA_LOADENS14_INS15_ILi3ELi4ELi3EEES18_NSU_INSB_IJSH_S19_EEENSB_IJSD_SH_EEEEEEEvEEEENS_8epilogue10collective18CollectiveEpilogueINS1N_23Sm100TmaWarpSpecializedILi3ELi2ELi32ELb1ELb0EEEJSK_NSB_IJNSU_ISG_SD_EENSU_ISI_SD_EEEEESL_NSB_IJNSB_IJlllEEESD_SV_EEESL_S1W_NS1N_6fusion15FusionCallbacksIS1R_NS1X_17LinearCombinationISL_fSL_fLNS_15FloatRoundStyleE2EEESK_S1U_JEEENSA_5SM1004TMEM4LOAD26SM100_TMEM_LOAD_32dp32b32xES13_S1D_NSA_39AutoVectorizingCopyWithAssumedAlignmentILi128EEENSA_21SM90_TMA_STORE_IM2COLES1D_S28_S28_EEEvvEEEEvNT_6ParamsE --------------------------
	.section	.nv.info._ZN7cutlass13device_kernelINS_4conv6kernel13ConvUniversalINS1_16ConvProblemShapeILNS1_8OperatorE1ELi2EEENS1_10collective14CollectiveConvINS1_47MainloopSm100TmaUmmaWarpSpecializedImplicitGemmILS5_1ELi16ELi2ELi1ELi2EN4cute5tupleIJNSA_1CILi1EEESD_SD_EEEEENSB_IJNSC_ILi128EEENSC_ILi64EEENSB_IJNSC_ILi32EEEEEEEEENS_10bfloat16_tESL_NSA_8TiledMMAINSA_8MMA_AtomIJNSA_20SM100_MMA_F16BF16_SSISL_SL_fLi128ELi64ELNSA_4UMMA5MajorE0ELSQ_1ELNSP_7ScaleInE0ELSR_0EEEEEENSA_6LayoutISE_NSB_IJNSC_ILi0EEESV_SV_EEEEENSB_IJNSA_10UnderscoreESY_SY_EEEEENS7_6detail27Sm100ImplicitGemmTileTraitsINSA_20SM90_TMA_LOAD_IM2COLENSA_14ComposedLayoutINSA_7SwizzleILi2ELi4ELi3EEENSA_18smem_ptr_flag_bitsILi16EEENSU_INSB_IJNSC_ILi8EEESI_EEENSB_IJSI_SD_EEEEEEEvEENS12_INSA_13SM90_TMA_LOADENS14_INS15_ILi3ELi4ELi3EEES18_NSU_INSB_IJSH_S19_EEENSB_IJSD_SH_EEEEEEEvEEEENS_8epilogue10collective18CollectiveEpilogueINS1N_23Sm100TmaWarpSpecializedILi3ELi2ELi32ELb1ELb0EEEJSK_NSB_IJNSU_ISG_SD_EENSU_ISI_SD_EEEEESL_NSB_IJNSB_IJlllEEESD_SV_EEESL_S1W_NS1N_6fusion15FusionCallbacksIS1R_NS1X_17LinearCombinationISL_fSL_fLNS_15FloatRoundStyleE2EEESK_S1U_JEEENSA_5SM1004TMEM4LOAD26SM100_TMEM_LOAD_32dp32b32xES13_S1D_NSA_39AutoVectorizingCopyWithAssumedAlignmentILi128EEENSA_21SM90_TMA_STORE_IM2COLES1D_S28_S28_EEEvvEEEEvNT_6ParamsE,"",@"SHT_CUDA_INFO"
	.sectionflags	@""
	.align	4


	//----- nvinfo : EIATTR_CUDA_API_VERSION
	.align		4
        /*0000*/ 	.byte	0x04, 0x37
        /*0002*/ 	.short	(.L_31 - .L_30)
.L_30:
        /*0004*/ 	.word	0x00000082


	//----- nvinfo : EIATTR_KPARAM_INFO
	.align		4
.L_31:
        /*0008*/ 	.byte	0x04, 0x17
        /*000a*/ 	.short	(.L_33 - .L_32)
.L_32:
        /*000c*/ 	.word	0x00000000
        /*0010*/ 	.short	0x0000
        /*0012*/ 	.short	0x0000
        /*0014*/ 	.byte	0x00, 0xf0, 0x01, 0x20


	//----- nvinfo : EIATTR_AT_ENTRY_FRAGMENTS
	.align		4
.L_33:
        /*0018*/ 	.byte	0x04, 0x4f
        /*001a*/ 	.short	(.L_35 - .L_34)


	//   ....[0]....
.L_34:
        /*001c*/ 	.word	0x00000006


	//----- nvinfo : EIATTR_RESERVED_SMEM_USED
	.align		4
.L_35:
        /*0020*/ 	.byte	0x01, 0x41
	.zero		2


	//----- nvinfo : EIATTR_SPARSE_MMA_MASK
	.align		4
        /*0024*/ 	.byte	0x03, 0x50
        /*0026*/ 	.short	0x0000


	//----- nvinfo : EIATTR_TCGEN05_1CTA_USED
	.align		4
        /*0028*/ 	.byte	0x01, 0x51
	.zero		2


	//----- nvinfo : EIATTR_MAXREG_COUNT
	.align		4
        /*002c*/ 	.byte	0x03, 0x1b
        /*002e*/ 	.short	0x00ff


	//----- nvinfo : EIATTR_NUM_BARRIERS
	.align		4
        /*0030*/ 	.byte	0x02, 0x4c
        /*0032*/ 	.byte	0x07
	.zero		1


	//----- nvinfo : EIATTR_EXTERNS
	.align		4
        /*0034*/ 	.byte	0x04, 0x0f
        /*0036*/ 	.short	(.L_37 - .L_36)


	//   ....[0]....
	.align		4
.L_36:
        /*0038*/ 	.word	index@(__assertfail)


	//----- nvinfo : EIATTR_MERCURY_ISA_VERSION
	.align		4
.L_37:
        /*003c*/ 	.byte	0x03, 0x5f
        /*003e*/ 	.short	0x0101


	//----- nvinfo : EIATTR_INT_WARP_WIDE_INSTR_OFFSETS
	.align		4
        /*0040*/ 	.byte	0x04, 0x31
        /*0042*/ 	.short	(.L_39 - .L_38)


	//   ....[0]....
.L_38:
        /*0044*/ 	.word	0x000040e0


	//   ....[1]....
        /*0048*/ 	.word	0x00004100


	//   ....[2]....
        /*004c*/ 	.word	0x00004130


	//   ....[3]....
        /*0050*/ 	.word	0x00004b90


	//   ....[4]....
        /*0054*/ 	.word	0x00004c00


	//   ....[5]....
        /*0058*/ 	.word	0x00004e40


	//   ....[6]....
        /*005c*/ 	.word	0x00004e70


	//----- nvinfo : EIATTR_COOP_GROUP_MASK_REGIDS
	.align		4
.L_39:
        /*0060*/ 	.byte	0x04, 0x29
        /*0062*/ 	.short	(.L_41 - .L_40)


	//   ....[0]....
.L_40:
        /*0064*/ 	.word	0xffffffff


	//   ....[1]....
        /*0068*/ 	.word	0xffffffff


	//   ....[2]....
        /*006c*/ 	.word	0xffffffff


	//   ....[3]....
        /*0070*/ 	.word	0xffffffff


	//   ....[4]....
        /*0074*/ 	.word	0xffffffff


	//   ....[5]....
        /*0078*/ 	.word	0xffffffff


	//   ....[6]....
        /*007c*/ 	.word	0xffffffff


	//   ....[7]....
        /*0080*/ 	.word	0xffffffff


	//   ....[8]....
        /*0084*/ 	.word	0xffffffff


	//   ....[9]....
        /*0088*/ 	.word	0xffffffff


	//   ....[10]....
        /*008c*/ 	.word	0xffffffff


	//   ....[11]....
        /*0090*/ 	.word	0xffffffff


	//----- nvinfo : EIATTR_COOP_GROUP_INSTR_OFFSETS
	.align		4
.L_41:
        /*0094*/ 	.byte	0x04, 0x28
        /*0096*/ 	.short	(.L_43 - .L_42)


	//   ....[0]....
.L_42:
        /*0098*/ 	.word	0x000000a0


	//   ....[1]....
        /*009c*/ 	.word	0x00000510


	//   ....[2]....
        /*00a0*/ 	.word	0x00000830


	//   ....[3]....
        /*00a4*/ 	.word	0x000009b0


	//   ....[4]....
        /*00a8*/ 	.word	0x00000ab0


	//   ....[5]....
        /*00ac*/ 	.word	0x00000c00


	//   ....[6]....
        /*00b0*/ 	.word	0x000022a0


	//   ....[7]....
        /*00b4*/ 	.word	0x00003550


	//   ....[8]....
        /*00b8*/ 	.word	0x00003760


	//   ....[9]....
        /*00bc*/ 	.word	0x00003790


	//   ....[10]....
        /*00c0*/ 	.word	0x00003fc0


	//   ....[11]....
        /*00c4*/ 	.word	0x00004200


	//----- nvinfo : EIATTR_VRC_CTA_INIT_COUNT
	.align		4
.L_43:
        /*00c8*/ 	.byte	0x02, 0x4a
        /*00ca*/ 	.byte	0x80
	.zero		1


	//----- nvinfo : EIATTR_SYSCALL_OFFSETS
	.align		4
        /*00cc*/ 	.byte	0x04, 0x46
        /*00ce*/ 	.short	(.L_45 - .L_44)


	//   ....[0]....
.L_44:
        /*00d0*/ 	.word	0x00005b30


	//   ....[1]....
        /*00d4*/ 	.word	0x00005c20


	//   ....[2]....
        /*00d8*/ 	.word	0x00006490


	//   ....[3]....
        /*00dc*/ 	.word	0x00007190


	//----- nvinfo : EIATTR_MBARRIER_INSTR_OFFSETS
	.align		4
.L_45:
        /*00e0*/ 	.byte	0x04, 0x39
        /*00e2*/ 	.short	(.L_47 - .L_46)


	//   ....[0]....
.L_46:
        /*00e4*/ 	.word	0x00000610
        /*00e8*/ 	.word	0x000000ff
        /*00ec*/ 	.word	0x00000000
        /*00f0*/ 	.short	0x0100
        /*00f2*/ 	.byte	0x05
	.zero		1


	//   ....[1]....
        /*00f4*/ 	.word	0x00000620
        /*00f8*/ 	.word	0x000000ff
        /*00fc*/ 	.word	0x00000080
        /*0100*/ 	.short	0x0100
        /*0102*/ 	.byte	0x05
	.zero		1


	//   ....[2]....
        /*0104*/ 	.word	0x00000630
        /*0108*/ 	.word	0x000000ff
        /*010c*/ 	.word	0x00000008
        /*0110*/ 	.short	0x0100
        /*0112*/ 	.byte	0x05
	.zero		1


	//   ....[3]....
        /*0114*/ 	.word	0x00000640
        /*0118*/ 	.word	0x000000ff
        /*011c*/ 	.word	0x00000088
        /*0120*/ 	.short	0x0100
        /*0122*/ 	.byte	0x05
	.zero		1


	//   ....[4]....
        /*0124*/ 	.word	0x00000650
        /*0128*/ 	.word	0x000000ff
        /*012c*/ 	.word	0x00000010
        /*0130*/ 	.short	0x0100
        /*0132*/ 	.byte	0x05
	.zero		1


	//   ....[5]....
        /*0134*/ 	.word	0x00000660
        /*0138*/ 	.word	0x000000ff
        /*013c*/ 	.word	0x00000090
        /*0140*/ 	.short	0x0100
        /*0142*/ 	.byte	0x05
	.zero		1


	//   ....[6]....
        /*0144*/ 	.word	0x00000670
        /*0148*/ 	.word	0x000000ff
        /*014c*/ 	.word	0x00000018
        /*0150*/ 	.short	0x0100
        /*0152*/ 	.byte	0x05
	.zero		1


	//   ....[7]....
        /*0154*/ 	.word	0x00000680
        /*0158*/ 	.word	0x000000ff
        /*015c*/ 	.word	0x00000098
        /*0160*/ 	.short	0x0100
        /*0162*/ 	.byte	0x05
	.zero		1


	//   ....[8]....
        /*0164*/ 	.word	0x00000690
        /*0168*/ 	.word	0x000000ff
        /*016c*/ 	.word	0x00000020
        /*0170*/ 	.short	0x0100
        /*0172*/ 	.byte	0x05
	.zero		1


	//   ....[9]....
        /*0174*/ 	.word	0x000006a0
        /*0178*/ 	.word	0x000000ff
        /*017c*/ 	.word	0x000000a0
        /*0180*/ 	.short	0x0100
        /*0182*/ 	.byte	0x05
	.zero		1


	//   ....[10]....
        /*0184*/ 	.word	0x000006b0
        /*0188*/ 	.word	0x000000ff
        /*018c*/ 	.word	0x00000028
        /*0190*/ 	.short	0x0100
        /*0192*/ 	.byte	0x05
	.zero		1


	//   ....[11]....
        /*0194*/ 	.word	0x000006c0
        /*0198*/ 	.word	0x000000ff
        /*019c*/ 	.word	0x000000a8
        /*01a0*/ 	.short	0x0100
        /*01a2*/ 	.byte	0x05
	.zero		1


	//   ....[12]....
        /*01a4*/ 	.word	0x000006d0
        /*01a8*/ 	.word	0x000000ff
        /*01ac*/ 	.word	0x00000030
        /*01b0*/ 	.short	0x0100
        /*01b2*/ 	.byte	0x05
	.zero		1


	//   ....[13]....
        /*01b4*/ 	.word	0x000006e0
        /*01b8*/ 	.word	0x000000ff
        /*01bc*/ 	.word	0x000000b0
        /*01c0*/ 	.short	0x0100
        /*01c2*/ 	.byte	0x05
	.zero		1


	//   ....[14]....
        /*01c4*/ 	.word	0x000006f0
        /*01c8*/ 	.word	0x000000ff
        /*01cc*/ 	.word	0x00000038
        /*01d0*/ 	.short	0x0100
        /*01d2*/ 	.byte	0x05
	.zero		1


	//   ....[15]....
        /*01d4*/ 	.word	0x00000700
        /*01d8*/ 	.word	0x000000ff
        /*01dc*/ 	.word	0x000000b8
        /*01e0*/ 	.short	0x0100
        /*01e2*/ 	.byte	0x05
	.zero		1


	//   ....[16]....
        /*01e4*/ 	.word	0x00000710
        /*01e8*/ 	.word	0x000000ff
        /*01ec*/ 	.word	0x00000040
        /*01f0*/ 	.short	0x0100
        /*01f2*/ 	.byte	0x05
	.zero		1


	//   ....[17]....
        /*01f4*/ 	.word	0x00000720
        /*01f8*/ 	.word	0x000000ff
        /*01fc*/ 	.word	0x000000c0
        /*0200*/ 	.short	0x0100
        /*0202*/ 	.byte	0x05
	.zero		1


	//   ....[18]....
        /*0204*/ 	.word	0x00000730
        /*0208*/ 	.word	0x000000ff
        /*020c*/ 	.word	0x00000048
        /*0210*/ 	.short	0x0100
        /*0212*/ 	.byte	0x05
	.zero		1


	//   ....[19]....
        /*0214*/ 	.word	0x00000740
        /*0218*/ 	.word	0x000000ff
        /*021c*/ 	.word	0x000000c8
        /*0220*/ 	.short	0x0100
        /*0222*/ 	.byte	0x05
	.zero		1


	//   ....[20]....
        /*0224*/ 	.word	0x00000750
        /*0228*/ 	.word	0x000000ff
        /*022c*/ 	.word	0x00000050
        /*0230*/ 	.short	0x0100
        /*0232*/ 	.byte	0x05
	.zero		1


	//   ....[21]....
        /*0234*/ 	.word	0x00000760
        /*0238*/ 	.word	0x000000ff
        /*023c*/ 	.word	0x000000d0
        /*0240*/ 	.short	0x0100
        /*0242*/ 	.byte	0x05
	.zero		1


	//   ....[22]....
        /*0244*/ 	.word	0x00000770
        /*0248*/ 	.word	0x000000ff
        /*024c*/ 	.word	0x00000058
        /*0250*/ 	.short	0x0100
        /*0252*/ 	.byte	0x05
	.zero		1


	//   ....[23]....
        /*0254*/ 	.word	0x00000780
        /*0258*/ 	.word	0x000000ff
        /*025c*/ 	.word	0x000000d8
        /*0260*/ 	.short	0x0100
        /*0262*/ 	.byte	0x05
	.zero		1


	//   ....[24]....
        /*0264*/ 	.word	0x00000790
        /*0268*/ 	.word	0x000000ff
        /*026c*/ 	.word	0x00000060
        /*0270*/ 	.short	0x0100
        /*0272*/ 	.byte	0x05
	.zero		1


	//   ....[25]....
        /*0274*/ 	.word	0x000007a0
        /*0278*/ 	.word	0x000000ff
        /*027c*/ 	.word	0x000000e0
        /*0280*/ 	.short	0x0100
        /*0282*/ 	.byte	0x05
	.zero		1


	//   ....[26]....
        /*0284*/ 	.word	0x000007b0
        /*0288*/ 	.word	0x000000ff
        /*028c*/ 	.word	0x00000068
        /*0290*/ 	.short	0x0100
        /*0292*/ 	.byte	0x05
	.zero		1


	//   ....[27]....
        /*0294*/ 	.word	0x000007c0
        /*0298*/ 	.word	0x000000ff
        /*029c*/ 	.word	0x000000e8
        /*02a0*/ 	.short	0x0100
        /*02a2*/ 	.byte	0x05
	.zero		1


	//   ....[28]....
        /*02a4*/ 	.word	0x000007d0
        /*02a8*/ 	.word	0x000000ff
        /*02ac*/ 	.word	0x00000070
        /*02b0*/ 	.short	0x0100
        /*02b2*/ 	.byte	0x05
	.zero		1


	//   ....[29]....
        /*02b4*/ 	.word	0x000007e0
        /*02b8*/ 	.word	0x000000ff
        /*02bc*/ 	.word	0x000000f0
        /*02c0*/ 	.short	0x0100
        /*02c2*/ 	.byte	0x05
	.zero		1


	//   ....[30]....
        /*02c4*/ 	.word	0x000007f0
        /*02c8*/ 	.word	0x000000ff
        /*02cc*/ 	.word	0x00000078
        /*02d0*/ 	.short	0x0100
        /*02d2*/ 	.byte	0x05
	.zero		1


	//   ....[31]....
        /*02d4*/ 	.word	0x00000800
        /*02d8*/ 	.word	0x000000ff
        /*02dc*/ 	.word	0x000000f8
        /*02e0*/ 	.short	0x0100
        /*02e2*/ 	.byte	0x05
	.zero		1


	//   ....[32]....
        /*02e4*/ 	.word	0x00000940
        /*02e8*/ 	.word	0x000000ff
        /*02ec*/ 	.word	0x00000100
        /*02f0*/ 	.short	0x0100
        /*02f2*/ 	.byte	0x07
	.zero		1


	//   ....[33]....
        /*02f4*/ 	.word	0x00000950
        /*02f8*/ 	.word	0x000000ff
        /*02fc*/ 	.word	0x00000118
        /*0300*/ 	.short	0x0100
        /*0302*/ 	.byte	0x07
	.zero		1


	//   ....[34]....
        /*0304*/ 	.word	0x00000960
        /*0308*/ 	.word	0x000000ff
        /*030c*/ 	.word	0x00000108
        /*0310*/ 	.short	0x0100
        /*0312*/ 	.byte	0x07
	.zero		1


	//   ....[35]....
        /*0314*/ 	.word	0x00000970
        /*0318*/ 	.word	0x000000ff
        /*031c*/ 	.word	0x00000120
        /*0320*/ 	.short	0x0100
        /*0322*/ 	.byte	0x07
	.zero		1


	//   ....[36]....
        /*0324*/ 	.word	0x00000980
        /*0328*/ 	.word	0x000000ff
        /*032c*/ 	.word	0x00000110
        /*0330*/ 	.short	0x0100
        /*0332*/ 	.byte	0x07
	.zero		1


	//   ....[37]....
        /*0334*/ 	.word	0x00000990
        /*0338*/ 	.word	0x000000ff
        /*033c*/ 	.word	0x00000128
        /*0340*/ 	.short	0x0100
        /*0342*/ 	.byte	0x07
	.zero		1


	//   ....[38]....
        /*0344*/ 	.word	0x00000a80
        /*0348*/ 	.word	0x000000ff
        /*034c*/ 	.word	0x00000130
        /*0350*/ 	.short	0x0100
        /*0352*/ 	.byte	0x05
	.zero		1


	//   ....[39]....
        /*0354*/ 	.word	0x00000a90
        /*0358*/ 	.word	0x000000ff
        /*035c*/ 	.word	0x00000138
        /*0360*/ 	.short	0x0100
        /*0362*/ 	.byte	0x05
	.zero		1


	//   ....[40]....
        /*0364*/ 	.word	0x00000bd0
        /*0368*/ 	.word	0x000000ff
        /*036c*/ 	.word	0x00000140
        /*0370*/ 	.short	0x0100
        /*0372*/ 	.byte	0x05
	.zero		1


	//   ....[41]....
        /*0374*/ 	.word	0x00000be0
        /*0378*/ 	.word	0x000000ff
        /*037c*/ 	.word	0x00000148
        /*0380*/ 	.short	0x0100
        /*0382*/ 	.byte	0x05
	.zero		1


	//   ....[42]....
        /*0384*/ 	.word	0x00000d10
        /*0388*/ 	.word	0x000000ff
        /*038c*/ 	.word	0x00000150
        /*0390*/ 	.short	0x0100
        /*0392*/ 	.byte	0x07
	.zero		1


	//   ....[43]....
        /*0394*/ 	.word	0x00000d20
        /*0398*/ 	.word	0x000000ff
        /*039c*/ 	.word	0x00000160
        /*03a0*/ 	.short	0x0100
        /*03a2*/ 	.byte	0x07
	.zero		1


	//   ....[44]....
        /*03a4*/ 	.word	0x00000d30
        /*03a8*/ 	.word	0x000000ff
        /*03ac*/ 	.word	0x00000158
        /*03b0*/ 	.short	0x0100
        /*03b2*/ 	.byte	0x07
	.zero		1


	//   ....[45]....
        /*03b4*/ 	.word	0x00000d40
        /*03b8*/ 	.word	0x000000ff
        /*03bc*/ 	.word	0x00000168
        /*03c0*/ 	.short	0x0100
        /*03c2*/ 	.byte	0x07
	.zero		1


	//   ....[46]....
        /*03c4*/ 	.word	0x00001680
        /*03c8*/ 	.word	0x000000ff
        /*03cc*/ 	.word	0x00000080
        /*03d0*/ 	.short	0x010a
        /*03d2*/ 	.byte	0x04
	.zero		1


	//   ....[47]....
        /*03d4*/ 	.word	0x00001940
        /*03d8*/ 	.word	0x000000ff
        /*03dc*/ 	.word	0x00000080
        /*03e0*/ 	.short	0x010a
        /*03e2*/ 	.byte	0x09
	.zero		1


	//   ....[48]....
        /*03e4*/ 	.word	0x00001ab0
        /*03e8*/ 	.word	0x000000ff
        /*03ec*/ 	.word	0x00000080
        /*03f0*/ 	.short	0x010a
        /*03f2*/ 	.byte	0x08
	.zero		1


	//   ....[49]....
        /*03f4*/ 	.word	0x00001c70
        /*03f8*/ 	.word	0x000000ff
        /*03fc*/ 	.word	0x00000138
        /*0400*/ 	.short	0x0101
        /*0402*/ 	.byte	0x16
	.zero		1


	//   ....[50]....
        /*0404*/ 	.word	0x00001ca0
        /*0408*/ 	.word	0x000000ff
        /*040c*/ 	.word	0x00000080
        /*0410*/ 	.short	0x010a
        /*0412*/ 	.byte	0x04
	.zero		1


	//   ....[51]....
        /*0414*/ 	.word	0x00001f40
        /*0418*/ 	.word	0x000000ff
        /*041c*/ 	.word	0x00000080
        /*0420*/ 	.short	0x010a
        /*0422*/ 	.byte	0x11
	.zero		1


	//   ....[52]....
        /*0424*/ 	.word	0x000020b0
        /*0428*/ 	.word	0x000000ff
        /*042c*/ 	.word	0x00000080
        /*0430*/ 	.short	0x010a
        /*0432*/ 	.byte	0x08
	.zero		1


	//   ....[53]....
        /*0434*/ 	.word	0x000022b0
        /*0438*/ 	.word	0x000000ff
        /*043c*/ 	.word	0x00000140
        /*0440*/ 	.short	0x010a
        /*0442*/ 	.byte	0x16
	.zero		1


	//   ....[54]....
        /*0444*/ 	.word	0x00002370
        /*0448*/ 	.word	0x000000ff
        /*044c*/ 	.word	0x00000000
        /*0450*/ 	.short	0x0101
        /*0452*/ 	.byte	0x04
	.zero		1


	//   ....[55]....
        /*0454*/ 	.word	0x00002870
        /*0458*/ 	.word	0x000000ff
        /*045c*/ 	.word	0x00000000
        /*0460*/ 	.short	0x010a
        /*0462*/ 	.byte	0x04
	.zero		1


	//   ....[56]....
        /*0464*/ 	.word	0x00002910
        /*0468*/ 	.word	0x000000ff
        /*046c*/ 	.word	0x00000000
        /*0470*/ 	.short	0x010a
        /*0472*/ 	.byte	0x04
	.zero		1


	//   ....[57]....
        /*0474*/ 	.word	0x000029b0
        /*0478*/ 	.word	0x000000ff
        /*047c*/ 	.word	0x00000000
        /*0480*/ 	.short	0x010a
        /*0482*/ 	.byte	0x04
	.zero		1


	//   ....[58]....
        /*0484*/ 	.word	0x00002a50
        /*0488*/ 	.word	0x000000ff
        /*048c*/ 	.word	0x00000000
        /*0490*/ 	.short	0x010a
        /*0492*/ 	.byte	0x04
	.zero		1


	//   ....[59]....
        /*0494*/ 	.word	0x00002af0
        /*0498*/ 	.word	0x000000ff
        /*049c*/ 	.word	0x00000000
        /*04a0*/ 	.short	0x010a
        /*04a2*/ 	.byte	0x04
	.zero		1


	//   ....[60]....
        /*04a4*/ 	.word	0x00002b90
        /*04a8*/ 	.word	0x000000ff
        /*04ac*/ 	.word	0x00000000
        /*04b0*/ 	.short	0x010a
        /*04b2*/ 	.byte	0x04
	.zero		1


	//   ....[61]....
        /*04b4*/ 	.word	0x00002c30
        /*04b8*/ 	.word	0x000000ff
        /*04bc*/ 	.word	0x00000000
        /*04c0*/ 	.short	0x010a
        /*04c2*/ 	.byte	0x04
	.zero		1


	//   ....[62]....
        /*04c4*/ 	.word	0x00002cd0
        /*04c8*/ 	.word	0x000000ff
        /*04cc*/ 	.word	0x00000000
        /*04d0*/ 	.short	0x010a
        /*04d2*/ 	.byte	0x04
	.zero		1


	//   ....[63]....
        /*04d4*/ 	.word	0x00002d70
        /*04d8*/ 	.word	0x000000ff
        /*04dc*/ 	.word	0x00000000
        /*04e0*/ 	.short	0x010a
        /*04e2*/ 	.byte	0x04
	.zero		1


	//   ....[64]....
        /*04e4*/ 	.word	0x00002e10
        /*04e8*/ 	.word	0x000000ff
        /*04ec*/ 	.word	0x00000000
        /*04f0*/ 	.short	0x010a
        /*04f2*/ 	.byte	0x04
	.zero		1


	//   ....[65]....
        /*04f4*/ 	.word	0x00002eb0
        /*04f8*/ 	.word	0x000000ff
        /*04fc*/ 	.word	0x00000000
        /*0500*/ 	.short	0x010a
        /*0502*/ 	.byte	0x04
	.zero		1


	//   ....[66]....
        /*0504*/ 	.word	0x00002f50
        /*0508*/ 	.word	0x000000ff
        /*050c*/ 	.word	0x00000000
        /*0510*/ 	.short	0x010a
        /*0512*/ 	.byte	0x04
	.zero		1


	//   ....[67]....
        /*0514*/ 	.word	0x00002ff0
        /*0518*/ 	.word	0x000000ff
        /*051c*/ 	.word	0x00000000
        /*0520*/ 	.short	0x010a
        /*0522*/ 	.byte	0x04
	.zero		1


	//   ....[68]....
        /*0524*/ 	.word	0x00003090
        /*0528*/ 	.word	0x000000ff
        /*052c*/ 	.word	0x00000000
        /*0530*/ 	.short	0x010a
        /*0532*/ 	.byte	0x04
	.zero		1


	//   ....[69]....
        /*0534*/ 	.word	0x00003130
        /*0538*/ 	.word	0x000000ff
        /*053c*/ 	.word	0x00000000
        /*0540*/ 	.short	0x010a
        /*0542*/ 	.byte	0x04
	.zero		1


	//   ....[70]....
        /*0544*/ 	.word	0x000031e0
        /*0548*/ 	.word	0x00000000
        /*054c*/ 	.word	0x00000000
        /*0550*/ 	.short	0x010a
        /*0552*/ 	.byte	0xff
	.zero		1


	//   ....[71]....
        /*0554*/ 	.word	0x00003310
        /*0558*/ 	.word	0x000000ff
        /*055c*/ 	.word	0x00000148
        /*0560*/ 	.short	0x010a
        /*0562*/ 	.byte	0x2d
	.zero		1


	//   ....[72]....
        /*0564*/ 	.word	0x000033b0
        /*0568*/ 	.word	0x000000ff
        /*056c*/ 	.word	0x00000140
        /*0570*/ 	.short	0x010a
        /*0572*/ 	.byte	0x2d
	.zero		1


	//   ....[73]....
        /*0574*/ 	.word	0x00003450
        /*0578*/ 	.word	0x000000ff
        /*057c*/ 	.word	0x00000000
        /*0580*/ 	.short	0x0101
        /*0582*/ 	.byte	0x06
	.zero		1


	//   ....[74]....
        /*0584*/ 	.word	0x00003490
        /*0588*/ 	.word	0x000000ff
        /*058c*/ 	.word	0x00000148
        /*0590*/ 	.short	0x0106
        /*0592*/ 	.byte	0x2d
	.zero		1


	//   ....[75]....
        /*0594*/ 	.word	0x000034d0
        /*0598*/ 	.word	0x00000000
        /*059c*/ 	.word	0x00000148
        /*05a0*/ 	.short	0x010a
        /*05a2*/ 	.byte	0xff
	.zero		1


	//   ....[76]....
        /*05a4*/ 	.word	0x000039d0
        /*05a8*/ 	.word	0x000000ff
        /*05ac*/ 	.word	0x00000140
        /*05b0*/ 	.short	0x010a
        /*05b2*/ 	.byte	0x06
	.zero		1


	//   ....[77]....
        /*05b4*/ 	.word	0x00003a80
        /*05b8*/ 	.word	0x000000ff
        /*05bc*/ 	.word	0x00000000
        /*05c0*/ 	.short	0x0101
        /*05c2*/ 	.byte	0x05
	.zero		1


	//   ....[78]....
        /*05c4*/ 	.word	0x00003a90
        /*05c8*/ 	.word	0x000000ff
        /*05cc*/ 	.word	0x00000160
        /*05d0*/ 	.short	0x010a
        /*05d2*/ 	.byte	0x08
	.zero		1


	//   ....[79]....
        /*05d4*/ 	.word	0x00003b50
        /*05d8*/ 	.word	0x000000ff
        /*05dc*/ 	.word	0x00000000
        /*05e0*/ 	.short	0x010a
        /*05e2*/ 	.byte	0x04
	.zero		1


	//   ....[80]....
        /*05e4*/ 	.word	0x00003b90
        /*05e8*/ 	.word	0x000000ff
        /*05ec*/ 	.word	0x00000000
        /*05f0*/ 	.short	0x010a
        /*05f2*/ 	.byte	0x07
	.zero		1


	//   ....[81]....
        /*05f4*/ 	.word	0x00003cc0
        /*05f8*/ 	.word	0x000000ff
        /*05fc*/ 	.word	0x00000000
        /*0600*/ 	.short	0x010a
        /*0602*/ 	.byte	0x04
	.zero		1


	//   ....[82]....
        /*0604*/ 	.word	0x00003f10
        /*0608*/ 	.word	0x000000ff
        /*060c*/ 	.word	0x00000000
        /*0610*/ 	.short	0x010a
        /*0612*/ 	.byte	0x05
	.zero		1


	//   ....[83]....
        /*0614*/ 	.word	0x00003fa0
        /*0618*/ 	.word	0x000000ff
        /*061c*/ 	.word	0x00000000
        /*0620*/ 	.short	0x010a
        /*0622*/ 	.byte	0x07
	.zero		1


	//   ....[84]....
        /*0624*/ 	.word	0x00004440
        /*0628*/ 	.word	0x000000ff
        /*062c*/ 	.word	0x00000140
        /*0630*/ 	.short	0x010a
        /*0632*/ 	.byte	0x07
	.zero		1


	//   ....[85]....
        /*0634*/ 	.word	0x000044e0
        /*0638*/ 	.word	0x000000ff
        /*063c*/ 	.word	0x00000000
        /*0640*/ 	.short	0x0101
        /*0642*/ 	.byte	0x06
	.zero		1


	//   ....[86]....
        /*0644*/ 	.word	0x00004800
        /*0648*/ 	.word	0x000000ff
        /*064c*/ 	.word	0x00000138
        /*0650*/ 	.short	0x010a
        /*0652*/ 	.byte	0x07
	.zero		1


	//   ....[87]....
        /*0654*/ 	.word	0x00004a20
        /*0658*/ 	.word	0x000000ff
        /*065c*/ 	.word	0x00000118
        /*0660*/ 	.short	0x010a
        /*0662*/ 	.byte	0x11
	.zero		1


	//   ....[88]....
        /*0664*/ 	.word	0x00004d10
        /*0668*/ 	.word	0x000000ff
        /*066c*/ 	.word	0x00000100
        /*0670*/ 	.short	0x010b
        /*0672*/ 	.byte	0x11
	.zero		1


	//   ....[89]....
        /*0674*/ 	.word	0x00004d60
        /*0678*/ 	.word	0x000000ff
        /*067c*/ 	.word	0x00000000
        /*0680*/ 	.short	0x0101
        /*0682*/ 	.byte	0x13
	.zero		1


	//   ....[90]....
        /*0684*/ 	.word	0x00004da0
        /*0688*/ 	.word	0x000000ff
        /*068c*/ 	.word	0x00000118
        /*0690*/ 	.short	0x010a
        /*0692*/ 	.byte	0x0e
	.zero		1


	//   ....[91]....
        /*0694*/ 	.word	0x00004fd0
        /*0698*/ 	.word	0x000000ff
        /*069c*/ 	.word	0x00000100
        /*06a0*/ 	.short	0x010b
        /*06a2*/ 	.byte	0x0e
	.zero		1


	//   ....[92]....
        /*06a4*/ 	.word	0x00004ff0
        /*06a8*/ 	.word	0x000000ff
        /*06ac*/ 	.word	0x00000000
        /*06b0*/ 	.short	0x0101
        /*06b2*/ 	.byte	0x12
	.zero		1


	//   ....[93]....
        /*06b4*/ 	.word	0x00005050
        /*06b8*/ 	.word	0x000000ff
        /*06bc*/ 	.word	0x00000000
        /*06c0*/ 	.short	0x010a
        /*06c2*/ 	.byte	0x04
	.zero		1


	//   ....[94]....
        /*06c4*/ 	.word	0x00005120
        /*06c8*/ 	.word	0x00000002
        /*06cc*/ 	.word	0x00000000
        /*06d0*/ 	.short	0x010a
        /*06d2*/ 	.byte	0xff
	.zero		1


	//   ....[95]....
        /*06d4*/ 	.word	0x00005190
        /*06d8*/ 	.word	0x00000004
        /*06dc*/ 	.word	0x00000000
        /*06e0*/ 	.short	0x010a
        /*06e2*/ 	.byte	0xff
	.zero		1


	//   ....[96]....
        /*06e4*/ 	.word	0x00005510
        /*06e8*/ 	.word	0x000000ff
        /*06ec*/ 	.word	0x00000140
        /*06f0*/ 	.short	0x010a
        /*06f2*/ 	.byte	0x34
	.zero		1


	//   ....[97]....
        /*06f4*/ 	.word	0x00005630
        /*06f8*/ 	.word	0x000000ff
        /*06fc*/ 	.word	0x00000000
        /*0700*/ 	.short	0x0101
        /*0702*/ 	.byte	0x04
	.zero		1


	//   ....[98]....
        /*0704*/ 	.word	0x00006040
        /*0708*/ 	.word	0x00000000
        /*070c*/ 	.word	0x00000100
        /*0710*/ 	.short	0x010a
        /*0712*/ 	.byte	0xff
	.zero		1


	//   ....[99]....
        /*0714*/ 	.word	0x00006150
        /*0718*/ 	.word	0x00000041
        /*071c*/ 	.word	0x00000150
        /*0720*/ 	.short	0x010a
        /*0722*/ 	.byte	0xff
	.zero		1


	//   ....[100]....
        /*0724*/ 	.word	0x00006240
        /*0728*/ 	.word	0x00000000
        /*072c*/ 	.word	0x00000100
        /*0730*/ 	.short	0x010a
        /*0732*/ 	.byte	0xff
	.zero		1


	//   ....[101]....
        /*0734*/ 	.word	0x00006370
        /*0738*/ 	.word	0x00000041
        /*073c*/ 	.word	0x00000150
        /*0740*/ 	.short	0x010a
        /*0742*/ 	.byte	0xff
	.zero		1


	//   ....[102]....
        /*0744*/ 	.word	0x00006ed0
        /*0748*/ 	.word	0x00000000
        /*074c*/ 	.word	0x00000000
        /*0750*/ 	.short	0x0101
        /*0752*/ 	.byte	0xff
	.zero		1


	//   ....[103]....
        /*0754*/ 	.word	0x00006ee0
        /*0758*/ 	.word	0x00000003
        /*075c*/ 	.word	0x00000100
        /*0760*/ 	.short	0x010a
        /*0762*/ 	.byte	0xff
	.zero		1


	//   ....[104]....
        /*0764*/ 	.word	0x00006fb0
        /*0768*/ 	.word	0x00000003
        /*076c*/ 	.word	0x00000100
        /*0770*/ 	.short	0x010a
        /*0772*/ 	.byte	0xff
	.zero		1


	//   ....[105]....
        /*0774*/ 	.word	0x00007320
        /*0778*/ 	.word	0x000000ff
        /*077c*/ 	.word	0x00000000
        /*0780*/ 	.short	0x0101
        /*0782*/ 	.byte	0x06
	.zero		1


	//   ....[106]....
        /*0784*/ 	.word	0x00007ca0
        /*0788*/ 	.word	0x00000000
        /*078c*/ 	.word	0x00000000
        /*0790*/ 	.short	0x0101
        /*0792*/ 	.byte	0xff
	.zero		1


	//   ....[107]....
        /*0794*/ 	.word	0x00007ee0
        /*0798*/ 	.word	0x000000ff
        /*079c*/ 	.word	0x00000000
        /*07a0*/ 	.short	0x0101
        /*07a2*/ 	.byte	0x04
	.zero		1


	//   ....[108]....
        /*07a4*/ 	.word	0x00007f10
        /*07a8*/ 	.word	0x00000002
        /*07ac*/ 	.word	0x00000080
        /*07b0*/ 	.short	0x010a
        /*07b2*/ 	.byte	0xff
	.zero		1


	//   ....[109]....
        /*07b4*/ 	.word	0x00007f70
        /*07b8*/ 	.word	0x00000002
        /*07bc*/ 	.word	0x00000080
        /*07c0*/ 	.short	0x010a
        /*07c2*/ 	.byte	0xff
	.zero		1


	//   ....[110]....
        /*07c4*/ 	.word	0x00007fd0
        /*07c8*/ 	.word	0x00000002
        /*07cc*/ 	.word	0x00000140
        /*07d0*/ 	.short	0x010a
        /*07d2*/ 	.byte	0xff
	.zero		1


	//   ....[111]....
        /*07d4*/ 	.word	0x00008030
        /*07d8*/ 	.word	0x00000000
        /*07dc*/ 	.word	0x00000000
        /*07e0*/ 	.short	0x010a
        /*07e2*/ 	.byte	0xff
	.zero		1


	//   ....[112]....
        /*07e4*/ 	.word	0x00008090
        /*07e8*/ 	.word	0x00000000
        /*07ec*/ 	.word	0x00000000
        /*07f0*/ 	.short	0x010a
        /*07f2*/ 	.byte	0xff
	.zero		1


	//   ....[113]....
        /*07f4*/ 	.word	0x000080f0
        /*07f8*/ 	.word	0x00000000
        /*07fc*/ 	.word	0x00000000
        /*0800*/ 	.short	0x010a
        /*0802*/ 	.byte	0xff
	.zero		1


	//   ....[114]....
        /*0804*/ 	.word	0x00008150
        /*0808*/ 	.word	0x00000000
        /*080c*/ 	.word	0x00000000
        /*0810*/ 	.short	0x010a
        /*0812*/ 	.byte	0xff
	.zero		1


	//   ....[115]....
        /*0814*/ 	.word	0x000081b0
        /*0818*/ 	.word	0x00000000
        /*081c*/ 	.word	0x00000000
        /*0820*/ 	.short	0x010a
        /*0822*/ 	.byte	0xff
	.zero		1


	//   ....[116]....
        /*0824*/ 	.word	0x00008210
        /*0828*/ 	.word	0x00000000
        /*082c*/ 	.word	0x00000000
        /*0830*/ 	.short	0x010a
        /*0832*/ 	.byte	0xff
	.zero		1


	//   ....[117]....
        /*0834*/ 	.word	0x00008270
        /*0838*/ 	.word	0x00000000
        /*083c*/ 	.word	0x00000000
        /*0840*/ 	.short	0x010a
        /*0842*/ 	.byte	0xff
	.zero		1


	//   ....[118]....
        /*0844*/ 	.word	0x000082d0
        /*0848*/ 	.word	0x00000000
        /*084c*/ 	.word	0x00000000
        /*0850*/ 	.short	0x010a
        /*0852*/ 	.byte	0xff
	.zero		1


	//   ....[119]....
        /*0854*/ 	.word	0x00008330
        /*0858*/ 	.word	0x00000000
        /*085c*/ 	.word	0x00000000
        /*0860*/ 	.short	0x010a
        /*0862*/ 	.byte	0xff
	.zero		1


	//   ....[120]....
        /*0864*/ 	.word	0x00008390
        /*0868*/ 	.word	0x00000000
        /*086c*/ 	.word	0x00000000
        /*0870*/ 	.short	0x010a
        /*0872*/ 	.byte	0xff
	.zero		1


	//   ....[121]....
        /*0874*/ 	.word	0x000083f0
        /*0878*/ 	.word	0x00000000
        /*087c*/ 	.word	0x00000000
        /*0880*/ 	.short	0x010a
        /*0882*/ 	.byte	0xff
	.zero		1


	//   ....[122]....
        /*0884*/ 	.word	0x00008450
        /*0888*/ 	.word	0x00000000
        /*088c*/ 	.word	0x00000000
        /*0890*/ 	.short	0x010a
        /*0892*/ 	.byte	0xff
	.zero		1


	//   ....[123]....
        /*0894*/ 	.word	0x000084b0
        /*0898*/ 	.word	0x00000000
        /*089c*/ 	.word	0x00000000
        /*08a0*/ 	.short	0x010a
        /*08a2*/ 	.byte	0xff
	.zero		1


	//   ....[124]....
        /*08a4*/ 	.word	0x00008510
        /*08a8*/ 	.word	0x00000000
        /*08ac*/ 	.word	0x00000000
        /*08b0*/ 	.short	0x010a
        /*08b2*/ 	.byte	0xff
	.zero		1


	//   ....[125]....
        /*08b4*/ 	.word	0x00008570
        /*08b8*/ 	.word	0x00000000
        /*08bc*/ 	.word	0x00000000
        /*08c0*/ 	.short	0x010a
        /*08c2*/ 	.byte	0xff
	.zero		1


	//   ....[126]....
        /*08c4*/ 	.word	0x000085d0
        /*08c8*/ 	.word	0x00000004
        /*08cc*/ 	.word	0x00000148
        /*08d0*/ 	.short	0x010a
        /*08d2*/ 	.byte	0xff
	.zero		1


	//   ....[127]....
        /*08d4*/ 	.word	0x00008630
        /*08d8*/ 	.word	0x00000004
        /*08dc*/ 	.word	0x00000140
        /*08e0*/ 	.short	0x010a
        /*08e2*/ 	.byte	0xff
	.zero		1


	//   ....[128]....
        /*08e4*/ 	.word	0x00008690
        /*08e8*/ 	.word	0x00000000
        /*08ec*/ 	.word	0x00000140
        /*08f0*/ 	.short	0x010a
        /*08f2*/ 	.byte	0xff
	.zero		1


	//   ....[129]....
        /*08f4*/ 	.word	0x000086f0
        /*08f8*/ 	.word	0x00000004
        /*08fc*/ 	.word	0x00000160
        /*0900*/ 	.short	0x010a
        /*0902*/ 	.byte	0xff
	.zero		1


	//   ....[130]....
        /*0904*/ 	.word	0x00008750
        /*0908*/ 	.word	0x00000000
        /*090c*/ 	.word	0x00000000
        /*0910*/ 	.short	0x010a
        /*0912*/ 	.byte	0xff
	.zero		1


	//   ....[131]....
        /*0914*/ 	.word	0x000087b0
        /*0918*/ 	.word	0x00000000
        /*091c*/ 	.word	0x00000000
        /*0920*/ 	.short	0x010a
        /*0922*/ 	.byte	0xff
	.zero		1


	//   ....[132]....
        /*0924*/ 	.word	0x00008810
        /*0928*/ 	.word	0x00000000
        /*092c*/ 	.word	0x00000000
        /*0930*/ 	.short	0x010a
        /*0932*/ 	.byte	0xff
	.zero		1


	//   ....[133]....
        /*0934*/ 	.word	0x00008870
        /*0938*/ 	.word	0x00000000
        /*093c*/ 	.word	0x00000140
        /*0940*/ 	.short	0x010a
        /*0942*/ 	.byte	0xff
	.zero		1


	//   ....[134]....
        /*0944*/ 	.word	0x000088d0
        /*0948*/ 	.word	0x00000000
        /*094c*/ 	.word	0x00000138
        /*0950*/ 	.short	0x010a
        /*0952*/ 	.byte	0xff
	.zero		1


	//   ....[135]....
        /*0954*/ 	.word	0x00008930
        /*0958*/ 	.word	0x00000002
        /*095c*/ 	.word	0x00000118
        /*0960*/ 	.short	0x010a
        /*0962*/ 	.byte	0xff
	.zero		1


	//   ....[136]....
        /*0964*/ 	.word	0x00008990
        /*0968*/ 	.word	0x00000000
        /*096c*/ 	.word	0x00000118
        /*0970*/ 	.short	0x010a
        /*0972*/ 	.byte	0xff
	.zero		1


	//   ....[137]....
        /*0974*/ 	.word	0x000089f0
        /*0978*/ 	.word	0x00000000
        /*097c*/ 	.word	0x00000000
        /*0980*/ 	.short	0x010a
        /*0982*/ 	.byte	0xff
	.zero		1


	//   ....[138]....
        /*0984*/ 	.word	0x00008a40
        /*0988*/ 	.word	0x00000002
        /*098c*/ 	.word	0x00000000
        /*0990*/ 	.short	0x010a
        /*0992*/ 	.byte	0xff
	.zero		1


	//   ....[139]....
        /*0994*/ 	.word	0x00008aa0
        /*0998*/ 	.word	0x00000000
        /*099c*/ 	.word	0x00000140
        /*09a0*/ 	.short	0x010a
        /*09a2*/ 	.byte	0xff
	.zero		1


	//   ....[140]....
        /*09a4*/ 	.word	0x00008af0
        /*09a8*/ 	.word	0x00000000
        /*09ac*/ 	.word	0x00000100
        /*09b0*/ 	.short	0x010a
        /*09b2*/ 	.byte	0xff
	.zero		1


	//   ....[141]....
        /*09b4*/ 	.word	0x00008b40
        /*09b8*/ 	.word	0x00000041
        /*09bc*/ 	.word	0x00000150
        /*09c0*/ 	.short	0x010a
        /*09c2*/ 	.byte	0xff
	.zero		1


	//   ....[142]....
        /*09c4*/ 	.word	0x00008b90
        /*09c8*/ 	.word	0x00000003
        /*09cc*/ 	.word	0x00000100
        /*09d0*/ 	.short	0x010a
        /*09d2*/ 	.byte	0xff
	.zero		1


	//----- nvinfo : EIATTR_NUM_MBARRIERS
	.align		4
.L_47:
        /*09d4*/ 	.byte	0x03, 0x38
        /*09d6*/ 	.short	0x002e


	//----- nvinfo : EIATTR_EXIT_INSTR_OFFSETS
	.align		4
        /*09d8*/ 	.byte	0x04, 0x1c
        /*09da*/ 	.short	(.L_49 - .L_48)


	//   ....[0]....
.L_48:
        /*09dc*/ 	.word	0x00003210


	//   ....[1]....
        /*09e0*/ 	.word	0x000034a0


	//   ....[2]....
        /*09e4*/ 	.word	0x00003500


	//   ....[3]....
        /*09e8*/ 	.word	0x00004210


	//   ....[4]....
        /*09ec*/ 	.word	0x000051c0


	//   ....[5]....
        /*09f0*/ 	.word	0x00005200


	//   ....[6]....
        /*09f4*/ 	.word	0x00007dd0


	//   ....[7]....
        /*09f8*/ 	.word	0x00007e50


	//   ....[8]....
        /*09fc*/ 	.word	0x00007e80


	//   ....[9]....
        /*0a00*/ 	.word	0x00007ef0


	//----- nvinfo : EIATTR_MAX_THREADS
	.align		4
.L_49:
        /*0a04*/ 	.byte	0x04, 0x05
        /*0a06*/ 	.short	(.L_51 - .L_50)
.L_50:
        /*0a08*/ 	.word	0x00000100
        /*0a0c*/ 	.word	0x00000001
        /*0a10*/ 	.word	0x00000001


	//----- nvinfo : EIATTR_CRS_STACK_SIZE
	.align		4
.L_51:
        /*0a14*/ 	.byte	0x04, 0x1e
        /*0a16*/ 	.short	(.L_53 - .L_52)
.L_52:
        /*0a18*/ 	.word	0x00000000


	//----- nvinfo : EIATTR_CBANK_PARAM_SIZE
	.align		4
.L_53:
        /*0a1c*/ 	.byte	0x03, 0x19
        /*0a1e*/ 	.short	0x0800


	//----- nvinfo : EIATTR_PARAM_CBANK
	.align		4
        /*0a20*/ 	.byte	0x04, 0x0a
        /*0a22*/ 	.short	(.L_55 - .L_54)
	.align		4
.L_54:
        /*0a24*/ 	.word	index@(.nv.constant0._ZN7cutlass13device_kernelINS_4conv6kernel13ConvUniversalINS1_16ConvProblemShapeILNS1_8OperatorE1ELi2EEENS1_10collective14CollectiveConvINS1_47MainloopSm100TmaUmmaWarpSpecializedImplicitGemmILS5_1ELi16ELi2ELi1ELi2EN4cute5tupleIJNSA_1CILi1EEESD_SD_EEEEENSB_IJNSC_ILi128EEENSC_ILi64EEENSB_IJNSC_ILi32EEEEEEEEENS_10bfloat16_tESL_NSA_8TiledMMAINSA_8MMA_AtomIJNSA_20SM100_MMA_F16BF16_SSISL_SL_fLi128ELi64ELNSA_4UMMA5MajorE0ELSQ_1ELNSP_7ScaleInE0ELSR_0EEEEEENSA_6LayoutISE_NSB_IJNSC_ILi0EEESV_SV_EEEEENSB_IJNSA_10UnderscoreESY_SY_EEEEENS7_6detail27Sm100ImplicitGemmTileTraitsINSA_20SM90_TMA_LOAD_IM2COLENSA_14ComposedLayoutINSA_7SwizzleILi2ELi4ELi3EEENSA_18smem_ptr_flag_bitsILi16EEENSU_INSB_IJNSC_ILi8EEESI_EEENSB_IJSI_SD_EEEEEEEvEENS12_INSA_13SM90_TMA_LOADENS14_INS15_ILi3ELi4ELi3EEES18_NSU_INSB_IJSH_S19_EEENSB_IJSD_SH_EEEEEEEvEEEENS_8epilogue10collective18CollectiveEpilogueINS1N_23Sm100TmaWarpSpecializedILi3ELi2ELi32ELb1ELb0EEEJSK_NSB_IJNSU_ISG_SD_EENSU_ISI_SD_EEEEESL_NSB_IJNSB_IJlllEEESD_SV_EEESL_S1W_NS1N_6fusion15FusionCallbacksIS1R_NS1X_17LinearCombinationISL_fSL_fLNS_15FloatRoundStyleE2EEESK_S1U_JEEENSA_5SM1004TMEM4LOAD26SM100_TMEM_LOAD_32dp32b32xES13_S1D_NSA_39AutoVectorizingCopyWithAssumedAlignmentILi128EEENSA_21SM90_TMA_STORE_IM2COLES1D_S28_S28_EEEvvEEEEvNT_6ParamsE)
        /*0a28*/ 	.short	0x0380
        /*0a2a*/ 	.short	0x0800


	//----- nvinfo : EIATTR_SW_WAR
	.align		4
.L_55:
        /*0a2c*/ 	.byte	0x04, 0x36
        /*0a2e*/ 	.short	(.L_57 - .L_56)
.L_56:
        /*0a30*/ 	.word	0x00000008
.L_57:


//--------------------- .nv.callgraph             --------------------------
	.section	.nv.callgraph,"",@"SHT_CUDA_CALLGRAPH"
	.align	4
	.sectionentsize	8
	.align		4
        /*0000*/ 	.word	0x00000000
	.align		4
        /*0004*/ 	.word	0xffffffff
	.align		4
        /*0008*/ 	.word	index@(_ZN7cutlass13device_kernelINS_4conv6kernel13ConvUniversalINS1_16ConvProblemShapeILNS1_8OperatorE1ELi2EEENS1_10collective14CollectiveConvINS1_47MainloopSm100TmaUmmaWarpSpecializedImplicitGemmILS5_1ELi16ELi2ELi1ELi2EN4cute5tupleIJNSA_1CILi1EEESD_SD_EEEEENSB_IJNSC_ILi128EEENSC_ILi64EEENSB_IJNSC_ILi32EEEEEEEEENS_10bfloat16_tESL_NSA_8TiledMMAINSA_8MMA_AtomIJNSA_20SM100_MMA_F16BF16_SSISL_SL_fLi128ELi64ELNSA_4UMMA5MajorE0ELSQ_1ELNSP_7ScaleInE0ELSR_0EEEEEENSA_6LayoutISE_NSB_IJNSC_ILi0EEESV_SV_EEEEENSB_IJNSA_10UnderscoreESY_SY_EEEEENS7_6detail27Sm100ImplicitGemmTileTraitsINSA_20SM90_TMA_LOAD_IM2COLENSA_14ComposedLayoutINSA_7SwizzleILi2ELi4ELi3EEENSA_18smem_ptr_flag_bitsILi16EEENSU_INSB_IJNSC_ILi8EEESI_EEENSB_IJSI_SD_EEEEEEEvEENS12_INSA_13SM90_TMA_LOADENS14_INS15_ILi3ELi4ELi3EEES18_NSU_INSB_IJSH_S19_EEENSB_IJSD_SH_EEEEEEEvEEEENS_8epilogue10collective18CollectiveEpilogueINS1N_23Sm100TmaWarpSpecializedILi3ELi2ELi32ELb1ELb0EEEJSK_NSB_IJNSU_ISG_SD_EENSU_ISI_SD_EEEEESL_NSB_IJNSB_IJlllEEESD_SV_EEESL_S1W_NS1N_6fusion15FusionCallbacksIS1R_NS1X_17LinearCombinationISL_fSL_fLNS_15FloatRoundStyleE2EEESK_S1U_JEEENSA_5SM1004TMEM4LOAD26SM100_TMEM_LOAD_32dp32b32xES13_S1D_NSA_39AutoVectorizingCopyWithAssumedAlignmentILi128EEENSA_21SM90_TMA_STORE_IM2COLES1D_S28_S28_EEEvvEEEEvNT_6ParamsE)
	.align		4
        /*000c*/ 	.word	index@(__assertfail)
	.align		4
        /*0010*/ 	.word	0x00000000
	.align		4
        /*0014*/ 	.word	0xfffffffe
	.align		4
        /*0018*/ 	.word	0x00000000
	.align		4
        /*001c*/ 	.word	0xfffffffd
	.align		4
        /*0020*/ 	.word	0x00000000
	.align		4
        /*0024*/ 	.word	0xfffffffc


//--------------------- .nv.constant4             --------------------------
	.section	.nv.constant4,"a",@progbits
	.align	8
	.align		8
.nv.constant4:
        /*0000*/ 	.dword	__assertfail
	.align		8
        /*0008*/ 	.dword	__unnamed_1
	.align		8
        /*0010*/ 	.dword	__unnamed_2
	.align		8
        /*0018*/ 	.dword	_ZN39_INTERNAL_b41a5ac9_4_k_cu_f5cf6547_30684cuda3std3__45__cpo5beginE
	.align		8
        /*0020*/ 	.dword	_ZN39_INTERNAL_b41a5ac9_4_k_cu_f5cf6547_30684cuda3std3__45__cpo3endE
	.align		8
        /*0028*/ 	.dword	_ZN39_INTERNAL_b41a5ac9_4_k_cu_f5cf6547_30684cuda3std3__45__cpo6cbeginE
	.align		8
        /*0030*/ 	.dword	_ZN39_INTERNAL_b41a5ac9_4_k_cu_f5cf6547_30684cuda3std3__45__cpo4cendE
	.align		8
        /*0038*/ 	.dword	_ZN39_INTERNAL_b41a5ac9_4_k_cu_f5cf6547_30684cuda3std3__441_GLOBAL__N__b41a5ac9_4_k_cu_f5cf6547_30686ignoreE
	.align		8
        /*0040*/ 	.dword	_ZN39_INTERNAL_b41a5ac9_4_k_cu_f5cf6547_30684cuda3std3__419piecewise_constructE
	.align		8
        /*0048*/ 	.dword	_ZN39_INTERNAL_b41a5ac9_4_k_cu_f5cf6547_30684cuda3std3__48in_placeE
	.align		8
        /*0050*/ 	.dword	_ZN39_INTERNAL_b41a5ac9_4_k_cu_f5cf6547_30684cuda3std6ranges3__45__cpo4swapE
	.align		8
        /*0058*/ 	.dword	_ZN39_INTERNAL_b41a5ac9_4_k_cu_f5cf6547_30684cuda3std6ranges3__45__cpo9iter_moveE
	.align		8
        /*0060*/ 	.dword	_ZN39_INTERNAL_b41a5ac9_4_k_cu_f5cf6547_30684cute7productE
	.align		8
        /*0068*/ 	.dword	_ZN39_INTERNAL_b41a5ac9_4_k_cu_f5cf6547_30684cute1_E
	.align		8
        /*0070*/ 	.dword	$str$27
	.align		8
        /*0078*/ 	.dword	$str$28
	.align		8
        /*0080*/ 	.dword	$str$29
	.align		8
        /*0088*/ 	.dword	$str$30


//--------------------- .text._ZN7cutlass13device_kernelINS_4conv6kernel13ConvUniversalINS1_16ConvProblemShapeILNS1_8OperatorE1ELi2EEENS1_10collective14CollectiveConvINS1_47MainloopSm100TmaUmmaWarpSpecializedImplicitGemmILS5_1ELi16ELi2ELi1ELi2EN4cute5tupleIJNSA_1CILi1EEESD_SD_EEEEENSB_IJNSC_ILi128EEENSC_ILi64EEENSB_IJNSC_ILi32EEEEEEEEENS_10bfloat16_tESL_NSA_8TiledMMAINSA_8MMA_AtomIJNSA_20SM100_MMA_F16BF16_SSISL_SL_fLi128ELi64ELNSA_4UMMA5MajorE0ELSQ_1ELNSP_7ScaleInE0ELSR_0EEEEEENSA_6LayoutISE_NSB_IJNSC_ILi0EEESV_SV_EEEEENSB_IJNSA_10UnderscoreESY_SY_EEEEENS7_6detail27Sm100ImplicitGemmTileTraitsINSA_20SM90_TMA_LOAD_IM2COLENSA_14ComposedLayoutINSA_7SwizzleILi2ELi4ELi3EEENSA_18smem_ptr_flag_bitsILi16EEENSU_INSB_IJNSC_ILi8EEESI_EEENSB_IJSI_SD_EEEEEEEvEENS12_INSA_13SM90_TMA_LOADENS14_INS15_ILi3ELi4ELi3EEES18_NSU_INSB_IJSH_S19_EEENSB_IJSD_SH_EEEEEEEvEEEENS_8epilogue10collective18CollectiveEpilogueINS1N_23Sm100TmaWarpSpecializedILi3ELi2ELi32ELb1ELb0EEEJSK_NSB_IJNSU_ISG_SD_EENSU_ISI_SD_EEEEESL_NSB_IJNSB_IJlllEEESD_SV_EEESL_S1W_NS1N_6fusion15FusionCallbacksIS1R_NS1X_17LinearCombinationISL_fSL_fLNS_15FloatRoundStyleE2EEESK_S1U_JEEENSA_5SM1004TMEM4LOAD26SM100_TMEM_LOAD_32dp32b32xES13_S1D_NSA_39AutoVectorizingCopyWithAssumedAlignmentILi128EEENSA_21SM90_TMA_STORE_IM2COLES1D_S28_S28_EEEvvEEEEvNT_6ParamsE --------------------------
	.section	.text._ZN7cutlass13device_kernelINS_4conv6kernel13ConvUniversalINS1_16ConvProblemShapeILNS1_8OperatorE1ELi2EEENS1_10collective14CollectiveConvINS1_47MainloopSm100TmaUmmaWarpSpecializedImplicitGemmILS5_1ELi16ELi2ELi1ELi2EN4cute5tupleIJNSA_1CILi1EEESD_SD_EEEEENSB_IJNSC_ILi128EEENSC_ILi64EEENSB_IJNSC_ILi32EEEEEEEEENS_10bfloat16_tESL_NSA_8TiledMMAINSA_8MMA_AtomIJNSA_20SM100_MMA_F16BF16_SSISL_SL_fLi128ELi64ELNSA_4UMMA5MajorE0ELSQ_1ELNSP_7ScaleInE0ELSR_0EEEEEENSA_6LayoutISE_NSB_IJNSC_ILi0EEESV_SV_EEEEENSB_IJNSA_10UnderscoreESY_SY_EEEEENS7_6detail27Sm100ImplicitGemmTileTraitsINSA_20SM90_TMA_LOAD_IM2COLENSA_14ComposedLayoutINSA_7SwizzleILi2ELi4ELi3EEENSA_18smem_ptr_flag_bitsILi16EEENSU_INSB_IJNSC_ILi8EEESI_EEENSB_IJSI_SD_EEEEEEEvEENS12_INSA_13SM90_TMA_LOADENS14_INS15_ILi3ELi4ELi3EEES18_NSU_INSB_IJSH_S19_EEENSB_IJSD_SH_EEEEEEEvEEEENS_8epilogue10collective18CollectiveEpilogueINS1N_23Sm100TmaWarpSpecializedILi3ELi2ELi32ELb1ELb0EEEJSK_NSB_IJNSU_ISG_SD_EENSU_ISI_SD_EEEEESL_NSB_IJNSB_IJlllEEESD_SV_EEESL_S1W_NS1N_6fusion15FusionCallbacksIS1R_NS1X_17LinearCombinationISL_fSL_fLNS_15FloatRoundStyleE2EEESK_S1U_JEEENSA_5SM1004TMEM4LOAD26SM100_TMEM_LOAD_32dp32b32xES13_S1D_NSA_39AutoVectorizingCopyWithAssumedAlignmentILi128EEENSA_21SM90_TMA_STORE_IM2COLES1D_S28_S28_EEEvvEEEEvNT_6ParamsE,"ax",@progbits
	.align	128
.text._ZN7cutlass13device_kernelINS_4conv6kernel13ConvUniversalINS1_16ConvProblemShapeILNS1_8OperatorE1ELi2EEENS1_10collective14CollectiveConvINS1_47MainloopSm100TmaUmmaWarpSpecializedImplicitGemmILS5_1ELi16ELi2ELi1ELi2EN4cute5tupleIJNSA_1CILi1EEESD_SD_EEEEENSB_IJNSC_ILi128EEENSC_ILi64EEENSB_IJNSC_ILi32EEEEEEEEENS_10bfloat16_tESL_NSA_8TiledMMAINSA_8MMA_AtomIJNSA_20SM100_MMA_F16BF16_SSISL_SL_fLi128ELi64ELNSA_4UMMA5MajorE0ELSQ_1ELNSP_7ScaleInE0ELSR_0EEEEEENSA_6LayoutISE_NSB_IJNSC_ILi0EEESV_SV_EEEEENSB_IJNSA_10UnderscoreESY_SY_EEEEENS7_6detail27Sm100ImplicitGemmTileTraitsINSA_20SM90_TMA_LOAD_IM2COLENSA_14ComposedLayoutINSA_7SwizzleILi2ELi4ELi3EEENSA_18smem_ptr_flag_bitsILi16EEENSU_INSB_IJNSC_ILi8EEESI_EEENSB_IJSI_SD_EEEEEEEvEENS12_INSA_13SM90_TMA_LOADENS14_INS15_ILi3ELi4ELi3EEES18_NSU_INSB_IJSH_S19_EEENSB_IJSD_SH_EEEEEEEvEEEENS_8epilogue10collective18CollectiveEpilogueINS1N_23Sm100TmaWarpSpecializedILi3ELi2ELi32ELb1ELb0EEEJSK_NSB_IJNSU_ISG_SD_EENSU_ISI_SD_EEEEESL_NSB_IJNSB_IJlllEEESD_SV_EEESL_S1W_NS1N_6fusion15FusionCallbacksIS1R_NS1X_17LinearCombinationISL_fSL_fLNS_15FloatRoundStyleE2EEESK_S1U_JEEENSA_5SM1004TMEM4LOAD26SM100_TMEM_LOAD_32dp32b32xES13_S1D_NSA_39AutoVectorizingCopyWithAssumedAlignmentILi128EEENSA_21SM90_TMA_STORE_IM2COLES1D_S28_S28_EEEvvEEEEvNT_6ParamsE:
        .type           _ZN7cutlass13device_kernelINS_4conv6kernel13ConvUniversalINS1_16ConvProblemShapeILNS1_8OperatorE1ELi2EEENS1_10collective14CollectiveConvINS1_47MainloopSm100TmaUmmaWarpSpecializedImplicitGemmILS5_1ELi16ELi2ELi1ELi2EN4cute5tupleIJNSA_1CILi1EEESD_SD_EEEEENSB_IJNSC_ILi128EEENSC_ILi64EEENSB_IJNSC_ILi32EEEEEEEEENS_10bfloat16_tESL_NSA_8TiledMMAINSA_8MMA_AtomIJNSA_20SM100_MMA_F16BF16_SSISL_SL_fLi128ELi64ELNSA_4UMMA5MajorE0ELSQ_1ELNSP_7ScaleInE0ELSR_0EEEEEENSA_6LayoutISE_NSB_IJNSC_ILi0EEESV_SV_EEEEENSB_IJNSA_10UnderscoreESY_SY_EEEEENS7_6detail27Sm100ImplicitGemmTileTraitsINSA_20SM90_TMA_LOAD_IM2COLENSA_14ComposedLayoutINSA_7SwizzleILi2ELi4ELi3EEENSA_18smem_ptr_flag_bitsILi16EEENSU_INSB_IJNSC_ILi8EEESI_EEENSB_IJSI_SD_EEEEEEEvEENS12_INSA_13SM90_TMA_LOADENS14_INS15_ILi3ELi4ELi3EEES18_NSU_INSB_IJSH_S19_EEENSB_IJSD_SH_EEEEEEEvEEEENS_8epilogue10collective18CollectiveEpilogueINS1N_23Sm100TmaWarpSpecializedILi3ELi2ELi32ELb1ELb0EEEJSK_NSB_IJNSU_ISG_SD_EENSU_ISI_SD_EEEEESL_NSB_IJNSB_IJlllEEESD_SV_EEESL_S1W_NS1N_6fusion15FusionCallbacksIS1R_NS1X_17LinearCombinationISL_fSL_fLNS_15FloatRoundStyleE2EEESK_S1U_JEEENSA_5SM1004TMEM4LOAD26SM100_TMEM_LOAD_32dp32b32xES13_S1D_NSA_39AutoVectorizingCopyWithAssumedAlignmentILi128EEENSA_21SM90_TMA_STORE_IM2COLES1D_S28_S28_EEEvvEEEEvNT_6ParamsE,@function
        .size           _ZN7cutlass13device_kernelINS_4conv6kernel13ConvUniversalINS1_16ConvProblemShapeILNS1_8OperatorE1ELi2EEENS1_10collective14CollectiveConvINS1_47MainloopSm100TmaUmmaWarpSpecializedImplicitGemmILS5_1ELi16ELi2ELi1ELi2EN4cute5tupleIJNSA_1CILi1EEESD_SD_EEEEENSB_IJNSC_ILi128EEENSC_ILi64EEENSB_IJNSC_ILi32EEEEEEEEENS_10bfloat16_tESL_NSA_8TiledMMAINSA_8MMA_AtomIJNSA_20SM100_MMA_F16BF16_SSISL_SL_fLi128ELi64ELNSA_4UMMA5MajorE0ELSQ_1ELNSP_7ScaleInE0ELSR_0EEEEEENSA_6LayoutISE_NSB_IJNSC_ILi0EEESV_SV_EEEEENSB_IJNSA_10UnderscoreESY_SY_EEEEENS7_6detail27Sm100ImplicitGemmTileTraitsINSA_20SM90_TMA_LOAD_IM2COLENSA_14ComposedLayoutINSA_7SwizzleILi2ELi4ELi3EEENSA_18smem_ptr_flag_bitsILi16EEENSU_INSB_IJNSC_ILi8EEESI_EEENSB_IJSI_SD_EEEEEEEvEENS12_INSA_13SM90_TMA_LOADENS14_INS15_ILi3ELi4ELi3EEES18_NSU_INSB_IJSH_S19_EEENSB_IJSD_SH_EEEEEEEvEEEENS_8epilogue10collective18CollectiveEpilogueINS1N_23Sm100TmaWarpSpecializedILi3ELi2ELi32ELb1ELb0EEEJSK_NSB_IJNSU_ISG_SD_EENSU_ISI_SD_EEEEESL_NSB_IJNSB_IJlllEEESD_SV_EEESL_S1W_NS1N_6fusion15FusionCallbacksIS1R_NS1X_17LinearCombinationISL_fSL_fLNS_15FloatRoundStyleE2EEESK_S1U_JEEENSA_5SM1004TMEM4LOAD26SM100_TMEM_LOAD_32dp32b32xES13_S1D_NSA_39AutoVectorizingCopyWithAssumedAlignmentILi128EEENSA_21SM90_TMA_STORE_IM2COLES1D_S28_S28_EEEvvEEEEvNT_6ParamsE,(.L_x_180 - _ZN7cutlass13device_kernelINS_4conv6kernel13ConvUniversalINS1_16ConvProblemShapeILNS1_8OperatorE1ELi2EEENS1_10collective14CollectiveConvINS1_47MainloopSm100TmaUmmaWarpSpecializedImplicitGemmILS5_1ELi16ELi2ELi1ELi2EN4cute5tupleIJNSA_1CILi1EEESD_SD_EEEEENSB_IJNSC_ILi128EEENSC_ILi64EEENSB_IJNSC_ILi32EEEEEEEEENS_10bfloat16_tESL_NSA_8TiledMMAINSA_8MMA_AtomIJNSA_20SM100_MMA_F16BF16_SSISL_SL_fLi128ELi64ELNSA_4UMMA5MajorE0ELSQ_1ELNSP_7ScaleInE0ELSR_0EEEEEENSA_6LayoutISE_NSB_IJNSC_ILi0EEESV_SV_EEEEENSB_IJNSA_10UnderscoreESY_SY_EEEEENS7_6detail27Sm100ImplicitGemmTileTraitsINSA_20SM90_TMA_LOAD_IM2COLENSA_14ComposedLayoutINSA_7SwizzleILi2ELi4ELi3EEENSA_18smem_ptr_flag_bitsILi16EEENSU_INSB_IJNSC_ILi8EEESI_EEENSB_IJSI_SD_EEEEEEEvEENS12_INSA_13SM90_TMA_LOADENS14_INS15_ILi3ELi4ELi3EEES18_NSU_INSB_IJSH_S19_EEENSB_IJSD_SH_EEEEEEEvEEEENS_8epilogue10collective18CollectiveEpilogueINS1N_23Sm100TmaWarpSpecializedILi3ELi2ELi32ELb1ELb0EEEJSK_NSB_IJNSU_ISG_SD_EENSU_ISI_SD_EEEEESL_NSB_IJNSB_IJlllEEESD_SV_EEESL_S1W_NS1N_6fusion15FusionCallbacksIS1R_NS1X_17LinearCombinationISL_fSL_fLNS_15FloatRoundStyleE2EEESK_S1U_JEEENSA_5SM1004TMEM4LOAD26SM100_TMEM_LOAD_32dp32b32xES13_S1D_NSA_39AutoVectorizingCopyWithAssumedAlignmentILi128EEENSA_21SM90_TMA_STORE_IM2COLES1D_S28_S28_EEEvvEEEEvNT_6ParamsE)
        .other          _ZN7cutlass13device_kernelINS_4conv6kernel13ConvUniversalINS1_16ConvProblemShapeILNS1_8OperatorE1ELi2EEENS1_10collective14CollectiveConvINS1_47MainloopSm100TmaUmmaWarpSpecializedImplicitGemmILS5_1ELi16ELi2ELi1ELi2EN4cute5tupleIJNSA_1CILi1EEESD_SD_EEEEENSB_IJNSC_ILi128EEENSC_ILi64EEENSB_IJNSC_ILi32EEEEEEEEENS_10bfloat16_tESL_NSA_8TiledMMAINSA_8MMA_AtomIJNSA_20SM100_MMA_F16BF16_SSISL_SL_fLi128ELi64ELNSA_4UMMA5MajorE0ELSQ_1ELNSP_7ScaleInE0ELSR_0EEEEEENSA_6LayoutISE_NSB_IJNSC_ILi0EEESV_SV_EEEEENSB_IJNSA_10UnderscoreESY_SY_EEEEENS7_6detail27Sm100ImplicitGemmTileTraitsINSA_20SM90_TMA_LOAD_IM2COLENSA_14ComposedLayoutINSA_7SwizzleILi2ELi4ELi3EEENSA_18smem_ptr_flag_bitsILi16EEENSU_INSB_IJNSC_ILi8EEESI_EEENSB_IJSI_SD_EEEEEEEvEENS12_INSA_13SM90_TMA_LOADENS14_INS15_ILi3ELi4ELi3EEES18_NSU_INSB_IJSH_S19_EEENSB_IJSD_SH_EEEEEEEvEEEENS_8epilogue10collective18CollectiveEpilogueINS1N_23Sm100TmaWarpSpecializedILi3ELi2ELi32ELb1ELb0EEEJSK_NSB_IJNSU_ISG_SD_EENSU_ISI_SD_EEEEESL_NSB_IJNSB_IJlllEEESD_SV_EEESL_S1W_NS1N_6fusion15FusionCallbacksIS1R_NS1X_17LinearCombinationISL_fSL_fLNS_15FloatRoundStyleE2EEESK_S1U_JEEENSA_5SM1004TMEM4LOAD26SM100_TMEM_LOAD_32dp32b32xES13_S1D_NSA_39AutoVectorizingCopyWithAssumedAlignmentILi128EEENSA_21SM90_TMA_STORE_IM2COLES1D_S28_S28_EEEvvEEEEvNT_6ParamsE,@"STO_CUDA_ENTRY STV_DEFAULT"
_ZN7cutlass13device_kernelINS_4conv6kernel13ConvUniversalINS1_16ConvProblemShapeILNS1_8OperatorE1ELi2EEENS1_10collective14CollectiveConvINS1_47MainloopSm100TmaUmmaWarpSpecializedImplicitGemmILS5_1ELi16ELi2ELi1ELi2EN4cute5tupleIJNSA_1CILi1EEESD_SD_EEEEENSB_IJNSC_ILi128EEENSC_ILi64EEENSB_IJNSC_ILi32EEEEEEEEENS_10bfloat16_tESL_NSA_8TiledMMAINSA_8MMA_AtomIJNSA_20SM100_MMA_F16BF16_SSISL_SL_fLi128ELi64ELNSA_4UMMA5MajorE0ELSQ_1ELNSP_7ScaleInE0ELSR_0EEEEEENSA_6LayoutISE_NSB_IJNSC_ILi0EEESV_SV_EEEEENSB_IJNSA_10UnderscoreESY_SY_EEEEENS7_6detail27Sm100ImplicitGemmTileTraitsINSA_20SM90_TMA_LOAD_IM2COLENSA_14ComposedLayoutINSA_7SwizzleILi2ELi4ELi3EEENSA_18smem_ptr_flag_bitsILi16EEENSU_INSB_IJNSC_ILi8EEESI_EEENSB_IJSI_SD_EEEEEEEvEENS12_INSA_13SM90_TMA_LOADENS14_INS15_ILi3ELi4ELi3EEES18_NSU_INSB_IJSH_S19_EEENSB_IJSD_SH_EEEEEEEvEEEENS_8epilogue10collective18CollectiveEpilogueINS1N_23Sm100TmaWarpSpecializedILi3ELi2ELi32ELb1ELb0EEEJSK_NSB_IJNSU_ISG_SD_EENSU_ISI_SD_EEEEESL_NSB_IJNSB_IJlllEEESD_SV_EEESL_S1W_NS1N_6fusion15FusionCallbacksIS1R_NS1X_17LinearCombinationISL_fSL_fLNS_15FloatRoundStyleE2EEESK_S1U_JEEENSA_5SM1004TMEM4LOAD26SM100_TMEM_LOAD_32dp32b32xES13_S1D_NSA_39AutoVectorizingCopyWithAssumedAlignmentILi128EEENSA_21SM90_TMA_STORE_IM2COLES1D_S28_S28_EEEvvEEEEvNT_6ParamsE:
[----:B------:R-:W1:Y:S01]  /*0000*/  LDC R1, c[0x0][0x37c] ;  /* 0x0000df00ff017b82 */ /* 0x000e620000000800 */
[----:B------:R-:W2:Y:S07]  /*0010*/  S2R R102, SR_TID.X ;  /* 0x0000000000667919 */ /* 0x000eae0000002100 */
[----:B------:R-:W3:Y:S01]  /*0020*/  LDC.64 R2, c[0x0][0x890] ;  /* 0x00022400ff027b82 */ /* 0x000ee20000000a00 */
[----:B------:R-:W4:Y:S01]  /*0030*/  LDCU.64 UR50, c[0x0][0x358] ;  /* 0x00006b00ff3277ac */ /* 0x000f220008000a00 */
[----:B-1----:R-:W-:Y:S01]  /*0040*/  VIADD R1, R1, 0xfffffff8 ;  /* 0xfffffff801017836 */ /* 0x002fe20000000000 */
[----:B------:R-:W-:-:S02]  /*0050*/  PRMT R92, RZ, 0x7610, R92 ;  /* 0x00007610ff5c7816 */ /* 0x000fc4000000005c */
[----:B------:R-:W-:Y:S02]  /*0060*/  ELECT P2, URZ, PT ;  /* 0x0000000000ff782f */ /* 0x000fe40003840000 */
[----:B---3--:R-:W-:-:S04]  /*0070*/  ISETP.NE.U32.AND P0, PT, R2, RZ, PT ;  /* 0x000000ff0200720c */ /* 0x008fc80003f05070 */
[----:B------:R-:W-:Y:S02]  /*0080*/  ISETP.NE.AND.EX P0, PT, R3, RZ, PT, P0 ;  /* 0x000000ff0300720c */ /* 0x000fe40003f05300 */
[----:B--2---:R-:W-:-:S05]  /*0090*/  SHF.R.U32.HI R100, RZ, 0x5, R102 ;  /* 0x00000005ff647819 */ /* 0x004fca0000011666 */
[----:B------:R-:W1:Y:S02]  /*00a0*/  SHFL.IDX PT, R0, R100, RZ, 0x1f ;  /* 0x00001fff64007589 */ /* 0x000e6400000e0000 */
[----:B-1----:R-:W-:-:S04]  /*00b0*/  R2UR UR6, R0 ;  /* 0x00000000000672ca */ /* 0x002fc800000e0000 */
[----:B----4-:R-:W-:Y:S05]  /*00c0*/  @P0 BRA `(.L_x_0) ;  /* 0x00000000002c0947 */ /* 0x010fea0003800000 */
[----:B------:R-:W1:Y:S02]  /*00d0*/  LDCU.64 UR4, c[0x0][0x888] ;  /* 0x00011100ff0477ac */ /* 0x000e640008000a00 */
[----:B-1----:R-:W-:-:S04]  /*00e0*/  UISETP.NE.U32.AND UP0, UPT, UR4, URZ, UPT ;  /* 0x000000ff0400728c */ /* 0x002fc8000bf05070 */
[----:B------:R-:W-:-:S09]  /*00f0*/  UISETP.NE.AND.EX UP0, UPT, UR5, URZ, UPT, UP0 ;  /* 0x000000ff0500728c */ /* 0x000fd2000bf05300 */
[----:B------:R-:W-:Y:S05]  /*0100*/  BRA.U !UP0, `(.L_x_1) ;  /* 0x0000000108107547 */ /* 0x000fea000b800000 */
[----:B------:R-:W1:Y:S02]  /*0110*/  LDC.64 R4, c[0x0][0x888] ;  /* 0x00022200ff047b82 */ /* 0x000e640000000a00 */
[----:B-1----:R1:W5:Y:S01]  /*0120*/  LDG.E R49, desc[UR50][R4.64] ;  /* 0x0000003204317981 */ /* 0x002362000c1e1900 */
[----:B------:R-:W-:Y:S01]  /*0130*/  HFMA2 R92, -RZ, RZ, 0, 5.9604644775390625e-08 ;  /* 0x00000001ff5c7431 */ /* 0x000fe200000001ff */
[----:B------:R-:W-:Y:S05]  /*0140*/  BRA `(.L_x_0) ;  /* 0x00000000000c7947 */ /* 0x000fea0003800000 */
.L_x_1:
[----:B------:R-:W1:Y:S01]  /*0150*/  LDCU UR4, c[0x0][0x880] ;  /* 0x00011000ff0477ac */ /* 0x000e620008000800 */
[----:B------:R-:W-:Y:S01]  /*0160*/  HFMA2 R92, -RZ, RZ, 0, 5.9604644775390625e-08 ;  /* 0x00000001ff5c7431 */ /* 0x000fe200000001ff */
[----:B-1----:R-:W-:-:S07]  /*0170*/  MOV R49, UR4 ;  /* 0x0000000400317c02 */ /* 0x002fce0008000f00 */
.L_x_0:
[----:B------:R-:W2:Y:S02]  /*0180*/  LDCU.64 UR4, c[0x0][0x8b0] ;  /* 0x00011600ff0477ac */ /* 0x000ea40008000a00 */
[----:B--2---:R-:W-:-:S04]  /*0190*/  UISETP.NE.U32.AND UP0, UPT, UR4, URZ, UPT ;  /* 0x000000ff0400728c */ /* 0x004fc8000bf05070 */
[----:B------:R-:W-:-:S09]  /*01a0*/  UISETP.NE.AND.EX UP0, UPT, UR5, URZ, UPT, UP0 ;  /* 0x000000ff0500728c */ /* 0x000fd2000bf05300 */
[----:B------:R-:W-:Y:S05]  /*01b0*/  BRA.U UP0, `(.L_x_2) ;  /* 0x0000000100247547 */ /* 0x000fea000b800000 */
[----:B------:R-:W2:Y:S02]  /*01c0*/  LDCU.64 UR4, c[0x0][0x8a8] ;  /* 0x00011500ff0477ac */ /* 0x000ea40008000a00 */
[----:B--2---:R-:W-:-:S04]  /*01d0*/  UISETP.NE.U32.AND UP0, UPT, UR4, URZ, UPT ;  /* 0x000000ff0400728c */ /* 0x004fc8000bf05070 */
[----:B------:R-:W-:-:S09]  /*01e0*/  UISETP.NE.AND.EX UP0, UPT, UR5, URZ, UPT, UP0 ;  /* 0x000000ff0500728c */ /* 0x000fd2000bf05300 */
[----:B------:R-:W-:Y:S05]  /*01f0*/  BRA.U !UP0, `(.L_x_3) ;  /* 0x00000001080c7547 */ /* 0x000fea000b800000 */
[----:B-1----:R-:W1:Y:S02]  /*0200*/  LDC.64 R4, c[0x0][0x8a8] ;  /* 0x00022a00ff047b82 */ /* 0x002e640000000a00 */
[----:B-1----:R2:W5:Y:S01]  /*0210*/  LDG.E R47, desc[UR50][R4.64] ;  /* 0x00000032042f7981 */ /* 0x002562000c1e1900 */
[----:B------:R-:W-:Y:S05]  /*0220*/  BRA `(.L_x_2) ;  /* 0x0000000000087947 */ /* 0x000fea0003800000 */
.L_x_3:
[----:B------:R-:W2:Y:S02]  /*0230*/  LDCU UR4, c[0x0][0x8a0] ;  /* 0x00011400ff0477ac */ /* 0x000ea40008000800 */
[----:B--2---:R-:W-:Y:S02]  /*0240*/  MOV R47, UR4 ;  /* 0x00000004002f7c02 */ /* 0x004fe40008000f00 */
.L_x_2:
[----:B-12---:R-:W1:Y:S01]  /*0250*/  LDC.64 R4, c[0x0][0x888] ;  /* 0x00022200ff047b82 */ /* 0x006e620000000a00 */
[----:B------:R-:W-:Y:S01]  /*0260*/  IMAD.U32 R0, RZ, RZ, UR6 ;  /* 0x00000006ff007e24 */ /* 0x000fe2000f8e00ff */
[----:B------:R-:W-:Y:S01]  /*0270*/  ISETP.EQ.U32.AND P4, PT, R2, RZ, PT ;  /* 0x000000ff0200720c */ /* 0x000fe20003f82070 */
[----:B------:R-:W-:Y:S03]  /*0280*/  BSSY.RECONVERGENT B0, `(.L_x_4) ;  /* 0x0000012000007945 */ /* 0x000fe60003800200 */
[----:B------:R-:W-:Y:S02]  /*0290*/  ISETP.NE.OR P1, PT, R0, 0x1, !P2 ;  /* 0x000000010000780c */ /* 0x000fe40005725670 */
[----:B-1----:R-:W-:-:S04]  /*02a0*/  ISETP.NE.U32.AND P0, PT, R4, RZ, PT ;  /* 0x000000ff0400720c */ /* 0x002fc80003f05070 */
[----:B------:R-:W-:-:S13]  /*02b0*/  ISETP.NE.AND.EX P0, PT, R5, RZ, PT, P0 ;  /* 0x000000ff0500720c */ /* 0x000fda0003f05300 */
[----:B------:R-:W-:Y:S01]  /*02c0*/  VOTEU.ANY UP4, P0 ;  /* 0x0000000000ff7886 */ /* 0x000fe20000080100 */
[----:B------:R-:W-:Y:S02]  /*02d0*/  PLOP3.LUT P3, PT, PT, PT, UP4, 0x80, 0x8 ;  /* 0x000000000008781c */ /* 0x000fe40003f6f048 */
[----:B------:R-:W-:Y:S02]  /*02e0*/  ISETP.NE.OR P0, PT, R0, 0x3, !P2 ;  /* 0x000000030000780c */ /* 0x000fe40005705670 */
[----:B------:R-:W-:-:S04]  /*02f0*/  ISETP.EQ.OR.EX P5, PT, R3, RZ, !P3, P4 ;  /* 0x000000ff0300720c */ /* 0x000fc80005fa2740 */
[----:B------:R-:W-:Y:S01]  /*0300*/  P2R R101, PR, RZ, 0x20 ;  /* 0x00000020ff657803 */ /* 0x000fe20000000000 */
[----:B------:R-:W-:Y:S05]  /*0310*/  @P1 BRA `(.L_x_5) ;  /* 0x0000000000201947 */ /* 0x000fea0003800000 */
[----:B------:R-:W1:Y:S02]  /*0320*/  LDCU.64 UR4, c[0x0][0x348] ;  /* 0x00006900ff0477ac */ /* 0x000e640008000a00 */
[----:B-1----:R-:W-:Y:S02]  /*0330*/  UIADD3 UR8, UP1, UPT, UR4, 0x80, URZ ;  /* 0x0000008004087890 */ /* 0x002fe4000ff3e0ff */
[----:B------:R-:W-:Y:S02]  /*0340*/  UIADD3 UR4, UP0, UPT, UR4, 0x180, URZ ;  /* 0x0000018004047890 */ /* 0x000fe4000ff1e0ff */
[----:B------:R-:W-:Y:S02]  /*0350*/  UIADD3.X UR9, UPT, UPT, URZ, UR5, URZ, UP1, !UPT ;  /* 0x00000005ff097290 */ /* 0x000fe40008ffe4ff */
[----:B------:R-:W-:-:S07]  /*0360*/  UIADD3.X UR5, UPT, UPT, URZ, UR5, URZ, UP0, !UPT ;  /* 0x00000005ff057290 */ /* 0x000fce00087fe4ff */
[----:B------:R1:W-:Y:S02]  /*0370*/  UTMACCTL.PF [UR8] ;  /* 0x00000000080079b9 */ /* 0x0003e40008040000 */
[----:B------:R1:W-:Y:S02]  /*0380*/  UTMACCTL.PF [UR4] ;  /* 0x00000000040079b9 */ /* 0x0003e40008040000 */
[----:B-1----:R-:W-:Y:S01]  /*0390*/  NOP ;  /* 0x0000000000007918 */ /* 0x002fe20000000000 */
.L_x_5:
[----:B------:R-:W-:Y:S05]  /*03a0*/  BSYNC.RECONVERGENT B0 ;  /* 0x0000000000007941 */ /* 0x000fea0003800200 */
.L_x_4:
[----:B------:R-:W-:Y:S04]  /*03b0*/  BSSY.RECONVERGENT B0, `(.L_x_6) ;  /* 0x000000a000007945 */ /* 0x000fe80003800200 */
        /* <DEDUP_REMOVED lines=9> */
.L_x_7:
[----:B------:R-:W-:Y:S05]  /*0450*/  BSYNC.RECONVERGENT B0 ;  /* 0x0000000000007941 */ /* 0x000fea0003800200 */
.L_x_6:
[----:B------:R-:W-:Y:S01]  /*0460*/  UPLOP3.LUT UP1, UPT, UPT, UPT, UPT, 0x80, 0x8 ;  /* 0x000000000008789c */ /* 0x000fe20003f2f070 */
[----:B------:R-:W-:Y:S10]  /*0470*/  @!P5 BRA `(.L_x_8) ;  /* 0x000000000024d947 */ /* 0x000ff40003800000 */
[----:B------:R-:W-:Y:S01]  /*0480*/  ISETP.NE.U32.AND P1, PT, R2, RZ, PT ;  /* 0x000000ff0200720c */ /* 0x000fe20003f25070 */
[----:B------:R-:W-:Y:S01]  /*0490*/  USEL UR4, URZ, 0xffffffff, UP4 ;  /* 0xffffffffff047887 */ /* 0x000fe2000a000000 */
[----:B-----5:R-:W-:Y:S02]  /*04a0*/  FSETP.NEU.AND P0, PT, R49, RZ, PT ;  /* 0x000000ff3100720b */ /* 0x020fe40003f0d000 */
[----:B------:R-:W-:-:S11]  /*04b0*/  ISETP.NE.AND.EX P1, PT, R3, RZ, PT, P1 ;  /* 0x000000ff0300720c */ /* 0x000fd60003f25310 */
[----:B------:R-:W-:Y:S02]  /*04c0*/  VOTEU.ANY UP0, P0 ;  /* 0x0000000000ff7886 */ /* 0x000fe40000000100 */
[----:B------:R-:W-:-:S05]  /*04d0*/  VOTEU.ANY UP1, P1 ;  /* 0x0000000000ff7886 */ /* 0x000fca0000820100 */
[----:B------:R-:W-:-:S04]  /*04e0*/  @!UP1 USEL UR4, URZ, 0xffffffff, UP0 ;  /* 0xffffffffff049887 */ /* 0x000fc80008000000 */
[----:B------:R-:W-:-:S04]  /*04f0*/  ULOP3.LUT UR4, UR4, 0x1, URZ, 0xc0, !UPT ;  /* 0x0000000104047892 */ /* 0x000fc8000f8ec0ff */
[----:B------:R-:W-:-:S11]  /*0500*/  UISETP.NE.U32.AND UP1, UPT, UR4, 0x1, UPT ;  /* 0x000000010400788c */ /* 0x000fd6000bf25070 */
.L_x_8:
[----:B------:R-:W1:Y:S01]  /*0510*/  SHFL.IDX PT, R2, R100, RZ, 0x1f ;  /* 0x00001fff64027589 */ /* 0x000e6200000e0000 */
[----:B------:R-:W-:-:S04]  /*0520*/  UISETP.NE.AND UP0, UPT, UR6, 0x2, UPT ;  /* 0x000000020600788c */ /* 0x000fc8000bf05270 */
[----:B------:R-:W-:Y:S01]  /*0530*/  USEL UR15, URZ, 0x1, UP0 ;  /* 0x00000001ff0f7887 */ /* 0x000fe20008000000 */
[----:B-1----:R-:W-:-:S13]  /*0540*/  ISETP.NE.AND P0, PT, R2, RZ, PT ;  /* 0x000000ff0200720c */ /* 0x002fda0003f05270 */
[----:B------:R-:W-:Y:S05]  /*0550*/  @P0 BRA `(.L_x_9) ;  /* 0x0000000000b40947 */ /* 0x000fea0003800000 */
[----:B------:R-:W-:Y:S01]  /*0560*/  ELECT P0, URZ, PT ;  /* 0x0000000000ff782f */ /* 0x000fe20003800000 */
[----:B------:R-:W-:-:S12]  /*0570*/  BSSY.RECONVERGENT B0, `(.L_x_9) ;  /* 0x000002b000007945 */ /* 0x000fd80003800200 */
[----:B------:R-:W-:Y:S05]  /*0580*/  @!P0 BRA `(.L_x_10) ;  /* 0x0000000000a48947 */ /* 0x000fea0003800000 */
[----:B------:R-:W1:Y:S01]  /*0590*/  S2UR UR5, SR_CgaCtaId ;  /* 0x00000000000579c3 */ /* 0x000e620000008800 */
[----:B------:R-:W-:Y:S01]  /*05a0*/  UMOV UR7, 0x400 ;  /* 0x0000040000077882 */ /* 0x000fe20000000000 */
[----:B------:R-:W-:Y:S02]  /*05b0*/  UMOV UR4, 0x1 ;  /* 0x0000000100047882 */ /* 0x000fe40000000000 */
[----:B------:R-:W-:-:S04]  /*05c0*/  UIADD3 UR8, UPT, UPT, -UR4, 0x100000, URZ ;  /* 0x0010000004087890 */ /* 0x000fc8000fffe1ff */
[----:B------:R-:W-:Y:S02]  /*05d0*/  USHF.L.U32 UR9, UR8, 0xb, URZ ;  /* 0x0000000b08097899 */ /* 0x000fe400080006ff */
[----:B------:R-:W-:Y:S02]  /*05e0*/  USHF.L.U32 UR8, UR8, 0x1, URZ ;  /* 0x0000000108087899 */ /* 0x000fe400080006ff */
[----:B-1----:R-:W-:Y:S01]  /*05f0*/  ULEA UR5, UR5, UR7, 0x18 ;  /* 0x0000000705057291 */ /* 0x002fe2000f8ec0ff */
[----:B------:R-:W1:Y:S11]  /*0600*/  FENCE.VIEW.ASYNC.S ;  /* 0x00000000000073c6 */ /* 0x000e760000000000 */
[----:B-1----:R1:W2:Y:S01]  /*0610*/  SYNCS.EXCH.64 URZ, [UR5], UR8 ;  /* 0x0000000805ff75b2 */ /* 0x0022a20008000100 */
[----:B------:R1:W3:Y:S01]  /*0620*/  SYNCS.EXCH.64 URZ, [UR5+0x80], UR8 ;  /* 0x0000800805ff75b2 */ /* 0x0002e20008000100 */
[----:B------:R1:W4:Y:S01]  /*0630*/  SYNCS.EXCH.64 URZ, [UR5+0x8], UR8 ;  /* 0x0000080805ff75b2 */ /* 0x0003220008000100 */
[----:B------:R1:W1:Y:S01]  /*0640*/  SYNCS.EXCH.64 URZ, [UR5+0x88], UR8 ;  /* 0x0000880805ff75b2 */ /* 0x0002620008000100 */
        /* <DEDUP_REMOVED lines=28> */
[----:B--234-:R-:W-:Y:S01]  /*0810*/  NOP ;  /* 0x0000000000007918 */ /* 0x01cfe20000000000 */
.L_x_10:
[----:B-1----:R-:W-:Y:S05]  /*0820*/  BSYNC.RECONVERGENT B0 ;  /* 0x0000000000007941 */ /* 0x002fea0003800200 */
.L_x_9:
[----:B------:R-:W1:Y:S01]  /*0830*/  SHFL.IDX PT, R2, R100, RZ, 0x1f ;  /* 0x00001fff64027589 */ /* 0x000e6200000e0000 */
[----:B------:R-:W-:Y:S01]  /*0840*/  NOP ;  /* 0x0000000000007918 */ /* 0x000fe20000000000 */
[----:B-1----:R-:W-:-:S13]  /*0850*/  ISETP.NE.AND P0, PT, R2, 0x1, PT ;  /* 0x000000010200780c */ /* 0x002fda0003f05270 */
[----:B------:R-:W-:Y:S05]  /*0860*/  @P0 BRA `(.L_x_11) ;  /* 0x0000000000500947 */ /* 0x000fea0003800000 */
[----:B------:R-:W1:Y:S01]  /*0870*/  S2UR UR7, SR_CgaCtaId ;  /* 0x00000000000779c3 */ /* 0x000e620000008800 */
[----:B------:R-:W-:Y:S01]  /*0880*/  UMOV UR8, 0x400 ;  /* 0x0000040000087882 */ /* 0x000fe20000000000 */
[----:B------:R-:W-:Y:S01]  /*0890*/  UMOV UR5, 0x20 ;  /* 0x0000002000057882 */ /* 0x000fe20000000000 */
[----:B------:R-:W-:Y:S01]  /*08a0*/  UMOV UR4, 0x80 ;  /* 0x0000008000047882 */ /* 0x000fe20000000000 */
[----:B------:R-:W-:Y:S01]  /*08b0*/  ELECT P0, URZ, PT ;  /* 0x0000000000ff782f */ /* 0x000fe20003800000 */
[----:B-1----:R-:W-:Y:S02]  /*08c0*/  ULEA UR7, UR7, UR8, 0x18 ;  /* 0x0000000807077291 */ /* 0x002fe4000f8ec0ff */
[----:B------:R-:W-:-:S04]  /*08d0*/  UIADD3 UR8, UPT, UPT, -UR5, 0x100000, URZ ;  /* 0x0010000005087890 */ /* 0x000fc8000fffe1ff */
[----:B------:R-:W-:Y:S02]  /*08e0*/  USHF.L.U32 UR9, UR8, 0xb, URZ ;  /* 0x0000000b08097899 */ /* 0x000fe400080006ff */
[----:B------:R-:W-:Y:S02]  /*08f0*/  USHF.L.U32 UR8, UR8, 0x1, URZ ;  /* 0x0000000108087899 */ /* 0x000fe400080006ff */
[----:B------:R-:W-:-:S04]  /*0900*/  UIADD3 UR4, UPT, UPT, -UR4, 0x100000, URZ ;  /* 0x0010000004047890 */ /* 0x000fc8000fffe1ff */
[----:B------:R-:W-:Y:S02]  /*0910*/  USHF.L.U32 UR5, UR4, 0xb, URZ ;  /* 0x0000000b04057899 */ /* 0x000fe400080006ff */
[----:B------:R-:W-:Y:S01]  /*0920*/  USHF.L.U32 UR4, UR4, 0x1, URZ ;  /* 0x0000000104047899 */ /* 0x000fe200080006ff */
[----:B------:R-:W1:Y:S03]  /*0930*/  FENCE.VIEW.ASYNC.S ;  /* 0x00000000000073c6 */ /* 0x000e660000000000 */
[----:B-1----:R1:W2:Y:S08]  /*0940*/  SYNCS.EXCH.64 URZ, [UR7+0x100], UR8 ;  /* 0x0001000807ff75b2 */ /* 0x0022b00008000100 */
[----:B------:R1:W3:Y:S01]  /*0950*/  SYNCS.EXCH.64 URZ, [UR7+0x118], UR4 ;  /* 0x0001180407ff75b2 */ /* 0x0002e20008000100 */
[----:B------:R1:W4:Y:S01]  /*0960*/  SYNCS.EXCH.64 URZ, [UR7+0x108], UR8 ;  /* 0x0001080807ff75b2 */ /* 0x0003220008000100 */
[----:B------:R1:W1:Y:S01]  /*0970*/  SYNCS.EXCH.64 URZ, [UR7+0x120], UR4 ;  /* 0x0001200407ff75b2 */ /* 0x0002620008000100 */
[----:B------:R1:W1:Y:S01]  /*0980*/  SYNCS.EXCH.64 URZ, [UR7+0x110], UR8 ;  /* 0x0001100807ff75b2 */ /* 0x0002620008000100 */
[----:B------:R1:W1:Y:S01]  /*0990*/  SYNCS.EXCH.64 URZ, [UR7+0x128], UR4 ;  /* 0x0001280407ff75b2 */ /* 0x0002620008000100 */
[----:B------:R-:W-:Y:S01]  /*09a0*/  NOP ;  /* 0x0000000000007918 */ /* 0x000fe20000000000 */
.L_x_11:
[----:B------:R-:W2:Y:S01]  /*09b0*/  SHFL.IDX PT, R2, R100, RZ, 0x1f ;  /* 0x00001fff64027589 */ /* 0x000ea200000e0000 */
[----:B------:R-:W-:Y:S01]  /*09c0*/  NOP ;  /* 0x0000000000007918 */ /* 0x000fe20000000000 */
[----:B--2---:R-:W-:-:S13]  /*09d0*/  ISETP.NE.AND P0, PT, R2, 0x3, PT ;  /* 0x000000030200780c */ /* 0x004fda0003f05270 */
[----:B------:R-:W-:Y:S05]  /*09e0*/  @P0 BRA `(.L_x_12) ;  /* 0x0000000000300947 */ /* 0x000fea0003800000 */
[----:B-1----:R-:W1:Y:S01]  /*09f0*/  S2UR UR5, SR_CgaCtaId ;  /* 0x00000000000579c3 */ /* 0x002e620000008800 */
[----:B------:R-:W-:Y:S01]  /*0a00*/  UMOV UR7, 0x400 ;  /* 0x0000040000077882 */ /* 0x000fe20000000000 */
[----:B------:R-:W-:Y:S01]  /*0a10*/  UMOV UR4, 0x20 ;  /* 0x0000002000047882 */ /* 0x000fe20000000000 */
[----:B------:R-:W-:Y:S01]  /*0a20*/  ELECT P0, URZ, PT ;  /* 0x0000000000ff782f */ /* 0x000fe20003800000 */
[----:B------:R-:W-:-:S04]  /*0a30*/  UIADD3 UR8, UPT, UPT, -UR4, 0x100000, URZ ;  /* 0x0010000004087890 */ /* 0x000fc8000fffe1ff */
[----:B------:R-:W-:Y:S02]  /*0a40*/  USHF.L.U32 UR9, UR8, 0xb, URZ ;  /* 0x0000000b08097899 */ /* 0x000fe400080006ff */
[----:B------:R-:W-:Y:S02]  /*0a50*/  USHF.L.U32 UR8, UR8, 0x1, URZ ;  /* 0x0000000108087899 */ /* 0x000fe400080006ff */
[----:B-1----:R-:W-:Y:S01]  /*0a60*/  ULEA UR5, UR5, UR7, 0x18 ;  /* 0x0000000705057291 */ /* 0x002fe2000f8ec0ff */
[----:B------:R-:W1:Y:S11]  /*0a70*/  FENCE.VIEW.ASYNC.S ;  /* 0x00000000000073c6 */ /* 0x000e760000000000 */
[----:B-1----:R2:W1:Y:S01]  /*0a80*/  SYNCS.EXCH.64 URZ, [UR5+0x130], UR8 ;  /* 0x0001300805ff75b2 */ /* 0x0024620008000100 */
[----:B------:R2:W1:Y:S02]  /*0a90*/  SYNCS.EXCH.64 URZ, [UR5+0x138], UR8 ;  /* 0x0001380805ff75b2 */ /* 0x0004640008000100 */
[----:B--2---:R-:W-:Y:S01]  /*0aa0*/  NOP ;  /* 0x0000000000007918 */ /* 0x004fe20000000000 */
.L_x_12:
[----:B------:R-:W2:Y:S01]  /*0ab0*/  SHFL.IDX PT, R2, R100, RZ, 0x1f ;  /* 0x00001fff64027589 */ /* 0x000ea200000e0000 */
[----:B------:R-:W-:Y:S01]  /*0ac0*/  NOP ;  /* 0x0000000000007918 */ /* 0x000fe20000000000 */
[----:B--2---:R-:W-:-:S13]  /*0ad0*/  ISETP.NE.AND P0, PT, R2, 0x4, PT ;  /* 0x000000040200780c */ /* 0x004fda0003f05270 */
[----:B------:R-:W-:Y:S05]  /*0ae0*/  @P0 BRA `(.L_x_13) ;  /* 0x0000000000440947 */ /* 0x000fea0003800000 */
[----:B-1----:R-:W1:Y:S01]  /*0af0*/  S2UR UR5, SR_CgaCtaId ;  /* 0x00000000000579c3 */ /* 0x002e620000008800 */
[----:B------:R-:W-:Y:S01]  /*0b00*/  UMOV UR8, 0x100 ;  /* 0x0000010000087882 */ /* 0x000fe20000000000 */
[----:B------:R-:W-:Y:S01]  /*0b10*/  UMOV UR7, 0x400 ;  /* 0x0000040000077882 */ /* 0x000fe20000000000 */
[----:B------:R-:W-:Y:S01]  /*0b20*/  USEL UR8, UR8, 0xe0, UP1 ;  /* 0x000000e008087887 */ /* 0x000fe20008800000 */
[----:B------:R-:W-:Y:S01]  /*0b30*/  UMOV UR4, 0x1 ;  /* 0x0000000100047882 */ /* 0x000fe20000000000 */
[----:B------:R-:W-:Y:S01]  /*0b40*/  ELECT P0, URZ, PT ;  /* 0x0000000000ff782f */ /* 0x000fe20003800000 */
[----:B------:R-:W-:-:S04]  /*0b50*/  UIADD3 UR10, UPT, UPT, -UR4, 0x100000, URZ ;  /* 0x00100000040a7890 */ /* 0x000fc8000fffe1ff */
[----:B------:R-:W-:Y:S02]  /*0b60*/  USHF.L.U32 UR11, UR10, 0xb, URZ ;  /* 0x0000000b0a0b7899 */ /* 0x000fe400080006ff */
[----:B------:R-:W-:Y:S02]  /*0b70*/  USHF.L.U32 UR10, UR10, 0x1, URZ ;  /* 0x000000010a0a7899 */ /* 0x000fe400080006ff */
        /* <DEDUP_REMOVED lines=8> */
.L_x_13:
[----:B------:R-:W2:Y:S01]  /*0c00*/  SHFL.IDX PT, R2, R100, RZ, 0x1f ;  /* 0x00001fff64027589 */ /* 0x000ea200000e0000 */
[----:B------:R-:W-:Y:S01]  /*0c10*/  NOP ;  /* 0x0000000000007918 */ /* 0x000fe20000000000 */
[----:B--2---:R-:W-:-:S13]  /*0c20*/  ISETP.NE.AND P0, PT, R2, 0x5, PT ;  /* 0x000000050200780c */ /* 0x004fda0003f05270 */
[----:B------:R-:W-:Y:S05]  /*0c30*/  @P0 BRA `(.L_x_14) ;  /* 0x0000000000480947 */ /* 0x000fea0003800000 */
[----:B-1----:R-:W1:Y:S01]  /*0c40*/  S2UR UR7, SR_CgaCtaId ;  /* 0x00000000000779c3 */ /* 0x002e620000008800 */
        /* <DEDUP_REMOVED lines=12> */
[----:B-1----:R2:W1:Y:S08]  /*0d10*/  SYNCS.EXCH.64 URZ, [UR7+0x150], UR8 ;  /* 0x0001500807ff75b2 */ /* 0x0024700008000100 */
[----:B------:R2:W1:Y:S01]  /*0d20*/  SYNCS.EXCH.64 URZ, [UR7+0x160], UR4 ;  /* 0x0001600407ff75b2 */ /* 0x0004620008000100 */
[----:B------:R2:W1:Y:S01]  /*0d30*/  SYNCS.EXCH.64 URZ, [UR7+0x158], UR8 ;  /* 0x0001580807ff75b2 */ /* 0x0004620008000100 */
[----:B------:R2:W1:Y:S02]  /*0d40*/  SYNCS.EXCH.64 URZ, [UR7+0x168], UR4 ;  /* 0x0001680407ff75b2 */ /* 0x0004640008000100 */
[----:B--2---:R-:W-:Y:S01]  /*0d50*/  NOP ;  /* 0x0000000000007918 */ /* 0x004fe20000000000 */
.L_x_14:
[----:B-1----:R-:W1:Y:S01]  /*0d60*/  S2UR UR8, SR_CTAID.X ;  /* 0x00000000000879c3 */ /* 0x002e620000002500 */
[----:B------:R-:W-:-:S05]  /*0d70*/  CS2R.32 R91, SR_CgaSize ;  /* 0x00000000005b7805 */ /* 0x000fca0000008a00 */
[----:B------:R-:W-:-:S05]  /*0d80*/  IMAD R91, R91, -0xa0, RZ ;  /* 0xffffff605b5b7824 */ /* 0x000fca00078e02ff */
[----:B------:R-:W-:-:S14]  /*0d90*/  R2UR UR7, R91 ;  /* 0x000000005b0772ca */ /* 0x000fdc00000e0000 */
[----:B------:R-:W2:Y:S01]  /*0da0*/  LDCU UR7, c[0x0][UR7+0x2b0] ;  /* 0x00005600070777ac */ /* 0x000ea20008000800 */
[----:B------:R-:W1:Y:S01]  /*0db0*/  S2R R17, SR_CTAID.Z ;  /* 0x0000000000117919 */ /* 0x000e620000002700 */
[----:B------:R-:W-:Y:S01]  /*0dc0*/  NOP ;  /* 0x0000000000007918 */ /* 0x000fe20000000000 */
[----:B------:R-:W-:-:S05]  /*0dd0*/  CS2R.32 R91, SR_CgaSize ;  /* 0x00000000005b7805 */ /* 0x000fca0000008a00 */
[----:B------:R-:W-:-:S05]  /*0de0*/  IMAD R91, R91, -0xa0, RZ ;  /* 0xffffff605b5b7824 */ /* 0x000fca00078e02ff */
[----:B------:R-:W-:-:S14]  /*0df0*/  R2UR UR4, R91 ;  /* 0x000000005b0472ca */ /* 0x000fdc00000e0000 */
[----:B------:R-:W3:Y:S01]  /*0e00*/  LDCU UR4, c[0x0][UR4+0x2b4] ;  /* 0x00005680040477ac */ /* 0x000ee20008000800 */
[----:B------:R-:W4:Y:S08]  /*0e10*/  S2UR UR5, SR_CTAID.Y ;  /* 0x00000000000579c3 */ /* 0x000f300000002600 */
[----:B------:R-:W3:Y:S01]  /*0e20*/  LDC R10, c[0x0][0xb24] ;  /* 0x0002c900ff0a7b82 */ /* 0x000ee20000000800 */
[----:B-1----:R-:W-:-:S02]  /*0e30*/  I2FP.F32.U32 R91, UR8 ;  /* 0x00000008005b7c45 */ /* 0x002fc40008201000 */
[----:B------:R-:W-:-:S05]  /*0e40*/  CS2R.32 R3, SR_CgaSize ;  /* 0x0000000000037805 */ /* 0x000fca0000008a00 */
[----:B------:R-:W-:-:S06]  /*0e50*/  IMAD R3, R3, -0xa0, RZ ;  /* 0xffffff6003037824 */ /* 0x000fcc00078e02ff */
[----:B------:R-:W1:Y:S01]  /*0e60*/  LDC R3, c[0x0][R3+0x2a0] ;  /* 0x0000a80003037b82 */ /* 0x000e620000000800 */
[----:B------:R-:W-:Y:S01]  /*0e70*/  MOV R18, UR8 ;  /* 0x0000000800127c02 */ /* 0x000fe20008000f00 */
[----:B--2---:R-:W-:Y:S01]  /*0e80*/  FMUL R91, R91, UR7 ;  /* 0x000000075b5b7c20 */ /* 0x004fe20008400000 */
[----:B----4-:R-:W-:Y:S02]  /*0e90*/  I2FP.F32.U32 R90, UR5 ;  /* 0x00000005005a7c45 */ /* 0x010fe40008201000 */
[----:B------:R-:W-:-:S05]  /*0ea0*/  CS2R.32 R2, SR_CgaSize ;  /* 0x0000000000027805 */ /* 0x000fca0000008a00 */
[----:B------:R-:W-:-:S06]  /*0eb0*/  IMAD R2, R2, -0xa0, RZ ;  /* 0xffffff6002027824 */ /* 0x000fcc00078e02ff */
[----:B------:R-:W2:Y:S01]  /*0ec0*/  LDC R2, c[0x0][R2+0x2a4] ;  /* 0x0000a90002027b82 */ /* 0x000ea20000000800 */
[----:B------:R-:W-:Y:S01]  /*0ed0*/  MOV R14, UR5 ;  /* 0x00000005000e7c02 */ /* 0x000fe20008000f00 */
[----:B------:R-:W4:Y:S01]  /*0ee0*/  F2I.U32.TRUNC.NTZ R91, R91 ;  /* 0x0000005b005b7305 */ /* 0x000f22000020f000 */
[----:B---3--:R-:W-:-:S05]  /*0ef0*/  FMUL R90, R90, UR4 ;  /* 0x000000045a5a7c20 */ /* 0x008fca0008400000 */
[----:B------:R-:W-:Y:S01]  /*0f00*/  BAR.SYNC.DEFER_BLOCKING 0x0 ;  /* 0x0000000000007b1d */ /* 0x000fe20000010000 */
[----:B------:R-:W-:-:S05]  /*0f10*/  ISETP.GE.AND P0, PT, R10, 0x1, PT ;  /* 0x000000010a00780c */ /* 0x000fca0003f06270 */
[----:B------:R-:W3:Y:S01]  /*0f20*/  F2I.U32.TRUNC.NTZ R90, R90 ;  /* 0x0000005a005a7305 */ /* 0x000ee2000020f000 */
[----:B----4-:R-:W-:-:S05]  /*0f30*/  IADD3 R91, PT, PT, -R91, RZ, RZ ;  /* 0x000000ff5b5b7210 */ /* 0x010fca0007ffe1ff */
[----:B-1----:R-:W-:Y:S01]  /*0f40*/  IMAD R91, R3, R91, UR8 ;  /* 0x00000008035b7e24 */ /* 0x002fe2000f8e025b */
[----:B---3--:R-:W-:-:S05]  /*0f50*/  IADD3 R90, PT, PT, -R90, RZ, RZ ;  /* 0x000000ff5a5a7210 */ /* 0x008fca0007ffe1ff */
[----:B--2---:R-:W-:Y:S01]  /*0f60*/  IMAD R90, R2, R90, UR5 ;  /* 0x00000005025a7e24 */ /* 0x004fe2000f8e025a */
[----:B------:R-:W-:Y:S06]  /*0f70*/  @!P0 BRA `(.L_x_15) ;  /* 0x0000000000b88947 */ /* 0x000fec0003800000 */
[----:B------:R-:W1:Y:S01]  /*0f80*/  LDC.64 R4, c[0x0][0xb18] ;  /* 0x0002c600ff047b82 */ /* 0x000e620000000a00 */
[----:B------:R-:W-:-:S07]  /*0f90*/  ISETP.NE.AND P0, PT, R10, 0x1, PT ;  /* 0x000000010a00780c */ /* 0x000fce0003f05270 */
[----:B------:R-:W2:Y:S08]  /*0fa0*/  LDC R9, c[0x0][0xb0c] ;  /* 0x0002c300ff097b82 */ /* 0x000eb00000000800 */
[----:B------:R-:W3:Y:S08]  /*0fb0*/  LDC R12, c[0x0][0x370] ;  /* 0x0000dc00ff0c7b82 */ /* 0x000ef00000000800 */
[----:B------:R-:W4:Y:S01]  /*0fc0*/  LDC R11, c[0x0][0x374] ;  /* 0x0000dd00ff0b7b82 */ /* 0x000f220000000800 */
[----:B-1----:R-:W-:-:S07]  /*0fd0*/  ISETP.NE.AND P1, PT, R4, 0x1, PT ;  /* 0x000000010400780c */ /* 0x002fce0003f25270 */
[----:B------:R-:W3:Y:S01]  /*0fe0*/  LDC.64 R6, c[0x0][0xb10] ;  /* 0x0002c400ff067b82 */ /* 0x000ee20000000a00 */
[----:B--2---:R-:W-:-:S07]  /*0ff0*/  ISETP.NE.AND P3, PT, R9, 0x1, PT ;  /* 0x000000010900780c */ /* 0x004fce0003f65270 */
[----:B------:R-:W1:Y:S08]  /*1000*/  LDC R8, c[0x0][0xb20] ;  /* 0x0002c800ff087b82 */ /* 0x000e700000000800 */
[----:B------:R-:W2:Y:S01]  /*1010*/  LDC.64 R2, c[0x0][0xb28] ;  /* 0x0002ca00ff027b82 */ /* 0x000ea20000000a00 */
[----:B----4-:R-:W-:-:S04]  /*1020*/  IMAD.HI.U32 R13, R11, R5, RZ ;  /* 0x000000050b0d7227 */ /* 0x010fc800078e00ff */
[----:B------:R-:W-:-:S04]  /*1030*/  IMAD.HI.U32 R5, R14, R5, RZ ;  /* 0x000000050e057227 */ /* 0x000fc800078e00ff */
[----:B---3--:R-:W-:-:S05]  /*1040*/  IMAD.HI.U32 R15, R12, R6, RZ ;  /* 0x000000060c0f7227 */ /* 0x008fca00078e00ff */
[-C--:B------:R-:W-:Y:S01]  /*1050*/  @P3 SHF.R.U32.HI R12, RZ, R7.reuse, R15 ;  /* 0x00000007ff0c3219 */ /* 0x080fe2000001160f */
[----:B------:R-:W-:Y:S01]  /*1060*/  IMAD.HI.U32 R15, R18, R6, RZ ;  /* 0x00000006120f7227 */ /* 0x000fe200078e00ff */
[-C--:B-1----:R-:W-:Y:S02]  /*1070*/  @P1 SHF.R.U32.HI R11, RZ, R8.reuse, R13 ;  /* 0x00000008ff0b1219 */ /* 0x082fe4000001160d */
[----:B------:R-:W-:Y:S02]  /*1080*/  SHF.R.U32.HI R5, RZ, R8, R5 ;  /* 0x00000008ff057219 */ /* 0x000fe40000011605 */
[----:B------:R-:W-:Y:S02]  /*1090*/  SHF.R.U32.HI R15, RZ, R7, R15 ;  /* 0x00000007ff0f7219 */ /* 0x000fe4000001160f */
[----:B------:R-:W-:Y:S01]  /*10a0*/  SEL R5, R14, R5, !P1 ;  /* 0x000000050e057207 */ /* 0x000fe20004800000 */
[----:B--2---:R-:W-:Y:S01]  /*10b0*/  IMAD.HI.U32 R13, R11, R2, RZ ;  /* 0x000000020b0d7227 */ /* 0x004fe200078e00ff */
[----:B------:R-:W-:-:S03]  /*10c0*/  SEL R15, R18, R15, !P3 ;  /* 0x0000000f120f7207 */ /* 0x000fc60005800000 */
[----:B------:R-:W-:Y:S01]  /*10d0*/  IMAD.HI.U32 R6, R12, R2, RZ ;  /* 0x000000020c067227 */ /* 0x000fe200078e00ff */
[----:B------:R-:W-:-:S04]  /*10e0*/  @P0 SHF.R.U32.HI R11, RZ, R3, R13 ;  /* 0x00000003ff0b0219 */ /* 0x000fc8000001160d */
[----:B------:R-:W-:Y:S01]  /*10f0*/  @P0 SHF.R.U32.HI R12, RZ, R3, R6 ;  /* 0x00000003ff0c0219 */ /* 0x000fe20000011606 */
[----:B------:R-:W-:-:S04]  /*1100*/  IMAD R11, R11, R10, RZ ;  /* 0x0000000a0b0b7224 */ /* 0x000fc800078e02ff */
[----:B------:R-:W-:Y:S01]  /*1110*/  IMAD R6, R12, R10, RZ ;  /* 0x0000000a0c067224 */ /* 0x000fe200078e02ff */
[----:B------:R-:W-:-:S04]  /*1120*/  ISETP.GE.AND P1, PT, R5, R11, PT ;  /* 0x0000000b0500720c */ /* 0x000fc80003f26270 */
[----:B------:R-:W-:Y:S01]  /*1130*/  ISETP.GE.OR P1, PT, R15, R6, P1 ;  /* 0x000000060f00720c */ /* 0x000fe20000f26670 */
[----:B------:R-:W-:-:S05]  /*1140*/  IMAD.HI.U32 R6, R5, R2, RZ ;  /* 0x0000000205067227 */ /* 0x000fca00078e00ff */
[----:B------:R-:W-:-:S04]  /*1150*/  SHF.R.U32.HI R6, RZ, R3, R6 ;  /* 0x00000003ff067219 */ /* 0x000fc80000011606 */
[----:B------:R-:W-:-:S03]  /*1160*/  SEL R6, R5, R6, !P0 ;  /* 0x0000000605067207 */ /* 0x000fc60004000000 */
[----:B------:R-:W-:Y:S01]  /*1170*/  @!P1 IMAD.HI.U32 R7, R15, R2, RZ ;  /* 0x000000020f079227 */ /* 0x000fe200078e00ff */
[----:B------:R-:W-:-:S04]  /*1180*/  IADD3 R2, PT, PT, -R6, RZ, RZ ;  /* 0x000000ff06027210 */ /* 0x000fc80007ffe1ff */
[----:B------:R-:W-:Y:S01]  /*1190*/  @!P1 SHF.R.U32.HI R3, RZ, R3, R7 ;  /* 0x00000003ff039219 */ /* 0x000fe20000011607 */
[----:B------:R-:W-:Y:S01]  /*11a0*/  IMAD R2, R10, R2, R5 ;  /* 0x000000020a027224 */ /* 0x000fe200078e0205 */
[----:B------:R-:W-:Y:S02]  /*11b0*/  IADD3 R7, PT, PT, -R5, RZ, RZ ;  /* 0x000000ff05077210 */ /* 0x000fe40007ffe1ff */
[----:B------:R-:W-:-:S03]  /*11c0*/  @!P1 SEL R3, R15, R3, !P0 ;  /* 0x000000030f039207 */ /* 0x000fc60004000000 */
[----:B------:R-:W-:Y:S02]  /*11d0*/  IMAD R7, R4, R7, R14 ;  /* 0x0000000704077224 */ /* 0x000fe400078e020e */
[--C-:B------:R-:W-:Y:S02]  /*11e0*/  @!P1 IMAD.IADD R6, R6, 0x1, -R3.reuse ;  /* 0x0000000106069824 */ /* 0x100fe400078e0a03 */
[----:B------:R-:W-:Y:S01]  /*11f0*/  @!P1 IMAD R3, R2, R12, R3 ;  /* 0x0000000c02039224 */ /* 0x000fe200078e0203 */
[----:B------:R-:W-:Y:S01]  /*1200*/  IADD3 R2, PT, PT, -R15, RZ, RZ ;  /* 0x000000ff0f027210 */ /* 0x000fe20007ffe1ff */
[----:B------:R-:W-:Y:S02]  /*1210*/  @!P1 IMAD R5, R6, R10, R15 ;  /* 0x0000000a06059224 */ /* 0x000fe400078e020f */
[----:B------:R-:W-:Y:S02]  /*1220*/  @!P1 IMAD.MOV.U32 R15, RZ, RZ, R3 ;  /* 0x000000ffff0f9224 */ /* 0x000fe400078e0003 */
[----:B------:R-:W-:-:S02]  /*1230*/  IMAD R2, R9, R2, R18 ;  /* 0x0000000209027224 */ /* 0x000fc400078e0212 */
[----:B------:R-:W-:Y:S02]  /*1240*/  IMAD R14, R5, R4, R7 ;  /* 0x00000004050e7224 */ /* 0x000fe400078e0207 */
[----:B------:R-:W-:Y:S02]  /*1250*/  IMAD R18, R15, R9, R2 ;  /* 0x000000090f127224 */ /* 0x000fe400078e0202 */
.L_x_15:
[----:B------:R-:W1:Y:S01]  /*1260*/  LDCU UR4, c[0x0][0xb30] ;  /* 0x00016600ff0477ac */ /* 0x000e620008000800 */
[----:B------:R-:W2:Y:S08]  /*1270*/  S2UR UR45, SR_CgaCtaId ;  /* 0x00000000002d79c3 */ /* 0x000eb00000008800 */
[----:B------:R-:W3:Y:S01]  /*1280*/  LDC R40, c[0x0][0xb24] ;  /* 0x0002c900ff287b82 */ /* 0x000ee20000000800 */
[----:B-1----:R-:W-:-:S09]  /*1290*/  UISETP.NE.AND UP0, UPT, UR4, 0x1, UPT ;  /* 0x000000010400788c */ /* 0x002fd2000bf05270 */
[----:B--2---:R-:W-:Y:S05]  /*12a0*/  BRA.U UP0, `(.L_x_16) ;  /* 0x0000000100407547 */ /* 0x004fea000b800000 */
[----:B------:R-:W1:Y:S08]  /*12b0*/  LDC.64 R4, c[0x0][0xb10] ;  /* 0x0002c400ff047b82 */ /* 0x000e700000000a00 */
[----:B------:R-:W2:Y:S08]  /*12c0*/  LDC.64 R2, c[0x0][0xb18] ;  /* 0x0002c600ff027b82 */ /* 0x000eb00000000a00 */
[----:B------:R-:W4:Y:S08]  /*12d0*/  LDC R6, c[0x0][0xb20] ;  /* 0x0002c800ff067b82 */ /* 0x000f300000000800 */
[----:B------:R-:W3:Y:S01]  /*12e0*/  LDC R7, c[0x0][0xb0c] ;  /* 0x0002c300ff077b82 */ /* 0x000ee20000000800 */
[----:B-1----:R-:W-:-:S05]  /*12f0*/  IMAD.HI.U32 R4, R18, R4, RZ ;  /* 0x0000000412047227 */ /* 0x002fca00078e00ff */
[----:B------:R-:W-:Y:S01]  /*1300*/  SHF.R.U32.HI R4, RZ, R5, R4 ;  /* 0x00000005ff047219 */ /* 0x000fe20000011604 */
[----:B--2---:R-:W-:Y:S01]  /*1310*/  IMAD.HI.U32 R3, R14, R3, RZ ;  /* 0x000000030e037227 */ /* 0x004fe200078e00ff */
[----:B------:R-:W-:-:S04]  /*1320*/  ISETP.NE.AND P0, PT, R2, 0x1, PT ;  /* 0x000000010200780c */ /* 0x000fc80003f05270 */
[----:B----4-:R-:W-:-:S04]  /*1330*/  SHF.R.U32.HI R3, RZ, R6, R3 ;  /* 0x00000006ff037219 */ /* 0x010fc80000011603 */
[----:B------:R-:W-:Y:S02]  /*1340*/  SEL R3, R14, R3, !P0 ;  /* 0x000000030e037207 */ /* 0x000fe40004000000 */
[----:B---3--:R-:W-:-:S04]  /*1350*/  ISETP.NE.AND P1, PT, R7, 0x1, PT ;  /* 0x000000010700780c */ /* 0x008fc80003f25270 */
[----:B------:R-:W-:-:S05]  /*1360*/  SEL R4, R18, R4, !P1 ;  /* 0x0000000412047207 */ /* 0x000fca0004800000 */
[----:B------:R-:W-:Y:S02]  /*1370*/  IMAD.IADD R5, R3, 0x1, -R4 ;  /* 0x0000000103057824 */ /* 0x000fe400078e0a04 */
[----:B------:R-:W-:Y:S02]  /*1380*/  IMAD.IADD R3, R4, 0x1, -R3 ;  /* 0x0000000104037824 */ /* 0x000fe400078e0a03 */
[----:B------:R-:W-:Y:S02]  /*1390*/  IMAD R18, R5, R7, R18 ;  /* 0x0000000705127224 */ /* 0x000fe400078e0212 */
[----:B------:R-:W-:-:S07]  /*13a0*/  IMAD R14, R3, R2, R14 ;  /* 0x00000002030e7224 */ /* 0x000fce00078e020e */
.L_x_16:
[----:B------:R-:W-:Y:S01]  /*13b0*/  BAR.SYNC.DEFER_BLOCKING 0x0 ;  /* 0x0000000000007b1d */ /* 0x000fe20000010000 */
[----:B------:R-:W-:Y:S01]  /*13c0*/  UISETP.NE.AND UP0, UPT, UR6, 0x2, UPT ;  /* 0x000000020600788c */ /* 0x000fe2000bf05270 */
[----:B------:R-:W-:Y:S02]  /*13d0*/  ISETP.NE.OR P0, PT, R0, 0x2, !P2 ;  /* 0x000000020000780c */ /* 0x000fe40005705670 */
[----:B------:R-:W-:-:S06]  /*13e0*/  LOP3.LUT R2, R102, 0x1f, RZ, 0xc0, !PT ;  /* 0x0000001f66027812 */ /* 0x000fcc00078ec0ff */
[----:B------:R-:W-:Y:S05]  /*13f0*/  BRA.U UP0, `(.L_x_17) ;  /* 0x0000001d008c7547 */ /* 0x000fea000b800000 */
[----:B------:R-:W1:Y:S01]  /*1400*/  LDCU UR6, c[0x0][0x388] ;  /* 0x00007100ff0677ac */ /* 0x000e620008000800 */
[----:B------:R-:W2:Y:S01]  /*1410*/  LDC R10, c[0x0][0x370] ;  /* 0x0000dc00ff0a7b82 */ /* 0x000ea20000000800 */
[----:B------:R-:W-:Y:S01]  /*1420*/  PLOP3.LUT P1, PT, PT, PT, UP1, 0x80, 0x8 ;  /* 0x000000000008781c */ /* 0x000fe20003f2f018 */
[----:B------:R-:W-:Y:S01]  /*1430*/  IMAD.MOV.U32 R13, RZ, RZ, RZ ;  /* 0x000000ffff0d7224 */ /* 0x000fe200078e00ff */
[----:B------:R-:W4:Y:S01]  /*1440*/  LDCU UR4, c[0x0][0x38c] ;  /* 0x00007180ff0477ac */ /* 0x000f220008000800 */
[----:B------:R-:W-:Y:S02]  /*1450*/  ISETP.EQ.OR P5, PT, R2, RZ, P0 ;  /* 0x000000ff0200720c */ /* 0x000fe400007a2670 */
[----:B------:R-:W-:Y:S01]  /*1460*/  PLOP3.LUT P1, PT, P1, PT, PT, 0x8, 0x80 ;  /* 0x000000000080781c */ /* 0x000fe20000f2e170 */
[----:B------:R-:W3:Y:S01]  /*1470*/  LDCU UR35, c[0x0][0x390] ;  /* 0x00007200ff2377ac */ /* 0x000ee20008000800 */
[----:B------:R-:W2:Y:S01]  /*1480*/  LDC R0, c[0x0][0x374] ;  /* 0x0000dd00ff007b82 */ /* 0x000ea20000000800 */
[----:B------:R-:W2:Y:S01]  /*1490*/  LDCU.64 UR36, c[0x0][0x348] ;  /* 0x00006900ff2477ac */ /* 0x000ea20008000a00 */
[----:B------:R-:W-:Y:S01]  /*14a0*/  UMOV UR33, 0x1 ;  /* 0x0000000100217882 */ /* 0x000fe20000000000 */
[----:B------:R-:W-:Y:S01]  /*14b0*/  UMOV UR32, URZ ;  /* 0x000000ff00207c82 */ /* 0x000fe20008000000 */
[----:B-1----:R-:W-:Y:S01]  /*14c0*/  UIADD3 UR6, UPT, UPT, UR6, 0x1f, URZ ;  /* 0x0000001f06067890 */ /* 0x002fe2000fffe0ff */
[----:B------:R-:W-:Y:S01]  /*14d0*/  UMOV UR20, URZ ;  /* 0x000000ff00147c82 */ /* 0x000fe20008000000 */
[----:B------:R-:W-:-:S02]  /*14e0*/  UMOV UR31, URZ ;  /* 0x000000ff001f7c82 */ /* 0x000fc40008000000 */
[----:B------:R-:W-:-:S04]  /*14f0*/  USHF.R.S32.HI UR5, URZ, 0x1f, UR6 ;  /* 0x0000001fff057899 */ /* 0x000fc80008011406 */
[----:B------:R-:W-:-:S04]  /*1500*/  ULEA.HI UR5, UR5, UR6, URZ, 0x5 ;  /* 0x0000000605057291 */ /* 0x000fc8000f8f28ff */
[----:B------:R-:W-:-:S04]  /*1510*/  USHF.R.S32.HI UR5, URZ, 0x5, UR5 ;  /* 0x00000005ff057899 */ /* 0x000fc80008011405 */
[----:B----4-:R-:W-:-:S04]  /*1520*/  UIMAD UR4, UR5, UR4, URZ ;  /* 0x00000004050472a4 */ /* 0x010fc8000f8e02ff */
[----:B---3--:R-:W-:-:S04]  /*1530*/  UIMAD UR35, UR4, UR35, URZ ;  /* 0x00000023042372a4 */ /* 0x008fc8000f8e02ff */
[----:B------:R-:W-:Y:S02]  /*1540*/  UISETP.NE.AND UP2, UPT, UR35, URZ, UPT ;  /* 0x000000ff2300728c */ /* 0x000fe4000bf45270 */
[----:B------:R-:W-:-:S04]  /*1550*/  UISETP.LT.U32.AND UP0, UPT, UR35, 0x10, UPT ;  /* 0x000000102300788c */ /* 0x000fc8000bf01070 */
[----:B------:R-:W-:-:S04]  /*1560*/  USEL UR34, UR35, 0x10, UP0 ;  /* 0x0000001023227887 */ /* 0x000fc80008000000 */
[----:B------:R-:W-:Y:S02]  /*1570*/  UIADD3 UR23, UPT, UPT, UR34, -0x1, URZ ;  /* 0xffffffff22177890 */ /* 0x000fe4000fffe0ff */
[----:B------:R-:W-:Y:S02]  /*1580*/  @!UP2 UIADD3 UR23, UPT, UPT, UR34, URZ, URZ ;  /* 0x000000ff2217a290 */ /* 0x000fe4000fffe0ff */
[----:B------:R-:W-:Y:S02]  /*1590*/  UIADD3 UR34, UPT, UPT, UR35, -UR34, URZ ;  /* 0x8000002223227290 */ /* 0x000fe4000fffe0ff */
[----:B--2---:R-:W-:-:S12]  /*15a0*/  UIADD3 UR23, UPT, UPT, UR23, 0x1, URZ ;  /* 0x0000000117177890 */ /* 0x004fd8000fffe0ff */
.L_x_33:
[----:B------:R-:W1:Y:S01]  /*15b0*/  S2UR UR22, SR_CgaCtaId ;  /* 0x00000000001679c3 */ /* 0x000e620000008800 */
[----:B------:R-:W-:Y:S01]  /*15c0*/  UMOV UR4, 0x400 ;  /* 0x0000040000047882 */ /* 0x000fe20000000000 */
[----:B------:R-:W-:Y:S01]  /*15d0*/  IMAD.U32 R2, RZ, RZ, UR33 ;  /* 0x00000021ff027e24 */ /* 0x000fe2000f8e00ff */
[----:B------:R-:W-:Y:S01]  /*15e0*/  UISETP.NE.AND UP0, UPT, UR35, URZ, UPT ;  /* 0x000000ff2300728c */ /* 0x000fe2000bf05270 */
[----:B------:R-:W-:Y:S01]  /*15f0*/  R2UR UR26, R14 ;  /* 0x000000000e1a72ca */ /* 0x000fe200000e0000 */
[----:B------:R-:W-:Y:S01]  /*1600*/  IMAD.SHL.U32 R18, R18, 0x80, RZ ;  /* 0x0000008012127824 */ /* 0x000fe200078e00ff */
[----:B------:R-:W-:Y:S01]  /*1610*/  UMOV UR30, URZ ;  /* 0x000000ff001e7c82 */ /* 0x000fe20008000000 */
[----:B------:R-:W-:Y:S01]  /*1620*/  SHF.L.U32 R2, R2, 0x1f, RZ ;  /* 0x0000001f02027819 */ /* 0x000fe200000006ff */
[----:B------:R-:W-:Y:S01]  /*1630*/  UMOV UR29, URZ ;  /* 0x000000ff001d7c82 */ /* 0x000fe20008000000 */
[----:B------:R-:W-:-:S08]  /*1640*/  UMOV UR28, URZ ;  /* 0x000000ff001c7c82 */ /* 0x000fd00008000000 */
[----:B------:R-:W-:Y:S02]  /*1650*/  USHF.L.U32 UR26, UR26, 0x6, URZ ;  /* 0x000000061a1a7899 */ /* 0x000fe400080006ff */
[----:B-1----:R-:W-:-:S04]  /*1660*/  ULEA UR22, UR22, UR4, 0x18 ;  /* 0x0000000416167291 */ /* 0x002fc8000f8ec0ff */
[----:B------:R-:W-:-:S09]  /*1670*/  ULEA UR4, UR32, UR22, 0x3 ;  /* 0x0000001620047291 */ /* 0x000fd2000f8e18ff */
[----:B----4-:R1:W2:Y:S01]  /*1680*/  SYNCS.PHASECHK.TRANS64.TRYWAIT P3, [UR4+0x80], R2 ;  /* 0x00008002ff0075a7 */ /* 0x0102a20008061104 */
[----:B---3--:R-:W-:Y:S05]  /*1690*/  BRA.U !UP0, `(.L_x_18) ;  /* 0x00000005086c7547 */ /* 0x008fea000b800000 */
[----:B------:R-:W3:Y:S01]  /*16a0*/  LDC.64 R8, c[0x0][0x480] ;  /* 0x00012000ff087b82 */ /* 0x000ee20000000a00 */
[----:B------:R-:W4:Y:S01]  /*16b0*/  LDCU UR16, c[0x0][0x390] ;  /* 0x00007200ff1077ac */ /* 0x000f220008000800 */
[----:B------:R-:W2:Y:S06]  /*16c0*/  LDCU UR17, c[0x0][0x38c] ;  /* 0x00007180ff1177ac */ /* 0x000eac0008000800 */
[----:B------:R-:W4:Y:S01]  /*16d0*/  LDC.64 R6, c[0x0][0x488] ;  /* 0x00012200ff067b82 */ /* 0x000f220000000a00 */
[----:B------:R-:W2:Y:S01]  /*16e0*/  LDCU.64 UR14, c[0x0][0x4b8] ;  /* 0x00009700ff0e77ac */ /* 0x000ea20008000a00 */
[----:B------:R-:W-:Y:S01]  /*16f0*/  UIADD3 UR31, UPT, UPT, UR23, UR20, URZ ;  /* 0x00000014171f7290 */ /* 0x000fe2000fffe0ff */
[----:B------:R-:W-:-:S05]  /*1700*/  UMOV UR30, URZ ;  /* 0x000000ff001e7c82 */ /* 0x000fca0008000000 */
[----:B-1----:R-:W1:Y:S01]  /*1710*/  LDC.64 R2, c[0x0][0x490] ;  /* 0x00012400ff027b82 */ /* 0x002e620000000a00 */
[----:B------:R-:W-:Y:S01]  /*1720*/  UMOV UR18, UR32 ;  /* 0x0000002000127c82 */ /* 0x000fe20008000000 */
[----:B------:R-:W-:Y:S01]  /*1730*/  UMOV UR28, URZ ;  /* 0x000000ff001c7c82 */ /* 0x000fe20008000000 */
[----:B------:R-:W-:Y:S01]  /*1740*/  UMOV UR29, URZ ;  /* 0x000000ff001d7c82 */ /* 0x000fe20008000000 */
[----:B---3--:R-:W-:Y:S01]  /*1750*/  IMAD.HI.U32 R9, R18, R9, RZ ;  /* 0x0000000912097227 */ /* 0x008fe200078e00ff */
[----:B------:R-:W-:-:S03]  /*1760*/  ISETP.NE.AND P2, PT, R8, 0x1, PT ;  /* 0x000000010800780c */ /* 0x000fc60003f45270 */
[----:B------:R-:W3:Y:S01]  /*1770*/  LDC.64 R4, c[0x0][0x4b0] ;  /* 0x00012c00ff047b82 */ /* 0x000ee20000000a00 */
[----:B----4-:R-:W-:-:S04]  /*1780*/  SHF.R.U32.HI R6, RZ, R6, R9 ;  /* 0x00000006ff067219 */ /* 0x010fc80000011609 */
[----:B------:R-:W-:Y:S02]  /*1790*/  SEL R6, R18, R6, !P2 ;  /* 0x0000000612067207 */ /* 0x000fe40005000000 */
[----:B------:R-:W-:Y:S02]  /*17a0*/  ISETP.NE.AND P2, PT, R7, 0x1, PT ;  /* 0x000000010700780c */ /* 0x000fe40003f45270 */
[C---:B------:R-:W-:Y:S01]  /*17b0*/  R2UR UR4, R6.reuse ;  /* 0x00000000060472ca */ /* 0x040fe200000e0000 */
[----:B-1----:R-:W-:-:S04]  /*17c0*/  IMAD.HI.U32 R2, R6, R2, RZ ;  /* 0x0000000206027227 */ /* 0x002fc800078e00ff */
[----:B------:R-:W-:Y:S01]  /*17d0*/  IMAD.MOV R14, RZ, RZ, -R6 ;  /* 0x000000ffff0e7224 */ /* 0x000fe200078e0a06 */
[----:B------:R-:W-:-:S03]  /*17e0*/  SHF.R.U32.HI R2, RZ, R3, R2 ;  /* 0x00000003ff027219 */ /* 0x000fc60000011602 */
[----:B------:R-:W-:Y:S01]  /*17f0*/  IMAD R14, R8, R14, R18 ;  /* 0x0000000e080e7224 */ /* 0x000fe200078e0212 */
[----:B------:R-:W-:Y:S01]  /*1800*/  R2UR UR13, R2 ;  /* 0x00000000020d72ca */ /* 0x000fe200000e0000 */
[----:B------:R-:W-:Y:S01]  /*1810*/  VOTEU.ANY UP0, P2 ;  /* 0x0000000000ff7886 */ /* 0x000fe20001000100 */
[----:B------:R-:W1:Y:S01]  /*1820*/  LDC.64 R2, c[0x0][0x4d0] ;  /* 0x00013400ff027b82 */ /* 0x000e620000000a00 */
[----:B---3--:R-:W-:Y:S02]  /*1830*/  R2UR UR8, R4 ;  /* 0x00000000040872ca */ /* 0x008fe400000e0000 */
[----:B------:R-:W-:Y:S02]  /*1840*/  R2UR UR9, R14 ;  /* 0x000000000e0972ca */ /* 0x000fe400000e0000 */
[----:B------:R-:W-:-:S06]  /*1850*/  R2UR UR6, R5 ;  /* 0x00000000050672ca */ /* 0x000fcc00000e0000 */
[----:B------:R-:W-:Y:S01]  /*1860*/  USEL UR13, UR4, UR13, !UP0 ;  /* 0x0000000d040d7287 */ /* 0x000fe2000c000000 */
[----:B------:R-:W3:Y:S05]  /*1870*/  LDCU.64 UR4, c[0x0][0x4d8] ;  /* 0x00009b00ff0477ac */ /* 0x000eea0008000a00 */
[----:B------:R-:W-:-:S04]  /*1880*/  IMAD R9, RZ, RZ, -UR13 ;  /* 0x8000000dff097e24 */ /* 0x000fc8000f8e02ff */
[----:B------:R-:W-:Y:S01]  /*1890*/  IMAD R9, R7, R9, R6 ;  /* 0x0000000907097224 */ /* 0x000fe200078e0206 */
[----:B-1----:R-:W-:-:S04]  /*18a0*/  R2UR UR11, R2 ;  /* 0x00000000020b72ca */ /* 0x002fc800000e0000 */
[----:B------:R-:W-:Y:S02]  /*18b0*/  R2UR UR7, R9 ;  /* 0x00000000090772ca */ /* 0x000fe400000e0000 */
[----:B------:R-:W-:-:S07]  /*18c0*/  R2UR UR12, R3 ;  /* 0x00000000030c72ca */ /* 0x000fce00000e0000 */
[----:B------:R-:W-:-:S06]  /*18d0*/  UIMAD UR11, UR9, UR8, UR11 ;  /* 0x00000008090b72a4 */ /* 0x000fcc000f8e020b */
[----:B--23--:R-:W-:-:S12]  /*18e0*/  UIMAD UR12, UR7, UR6, UR12 ;  /* 0x00000006070c72a4 */ /* 0x00cfd8000f8e020c */
.L_x_23:
[----:B--2---:R-:W-:Y:S01]  /*18f0*/  @!P0 MOV R3, 0x3000 ;  /* 0x0000300000038802 */ /* 0x004fe20000000f00 */
[----:B------:R-:W-:Y:S01]  /*1900*/  ULEA UR9, UR18, UR22, 0x3 ;  /* 0x0000001612097291 */ /* 0x000fe2000f8e18ff */
[----:B----4-:R-:W-:Y:S11]  /*1910*/  @P3 BRA `(.L_x_19) ;  /* 0x0000000000103947 */ /* 0x010ff60003800000 */
[----:B------:R-:W-:Y:S04]  /*1920*/  MOV R4, UR33 ;  /* 0x0000002100047c02 */ /* 0x000fe80008000f00 */
[----:B------:R-:W-:Y:S04]  /*1930*/  SHF.L.U32 R4, R4, 0x1f, RZ ;  /* 0x0000001f04047819 */ /* 0x000fe800000006ff */
[----:B------:R-:W1:Y:S02]  /*1940*/  SYNCS.PHASECHK.TRANS64.TRYWAIT P2, [UR9+0x80], R4 ;  /* 0x00008004ff0075a7 */ /* 0x000e640008041109 */
[----:B-1----:R-:W-:Y:S05]  /*1950*/  @!P2 BRA `(.L_x_20) ;  /* 0x000000640068a947 */ /* 0x002fea0003800000 */
.L_x_19:
[----:B------:R2:W-:Y:S01]  /*1960*/  @!P0 SYNCS.ARRIVE.TRANS64 RZ, [UR9], R3 ;  /* 0x00000003ffff89a7 */ /* 0x0005e20008000009 */
[----:B------:R-:W-:Y:S04]  /*1970*/  BSSY.RECONVERGENT B0, `(.L_x_21) ;  /* 0x0000003000007945 */ /* 0x000fe80003800200 */
[----:B------:R-:W-:Y:S05]  /*1980*/  @P5 BRA `(.L_x_22) ;  /* 0x0000000000045947 */ /* 0x000fea0003800000 */
[----:B------:R-:W-:Y:S05]  /*1990*/  BPT.TRAP 0x1 ;  /* 0x000000040000795c */ /* 0x000fea0000300000 */
.L_x_22:
[----:B------:R-:W-:Y:S05]  /*19a0*/  BSYNC.RECONVERGENT B0 ;  /* 0x0000000000007941 */ /* 0x000fea0003800200 */
.L_x_21:
[----:B------:R-:W-:Y:S02]  /*19b0*/  UIADD3 UR32, UPT, UPT, UR18, 0x1, URZ ;  /* 0x0000000112207890 */ /* 0x000fe4000fffe0ff */
[----:B------:R-:W-:Y:S02]  /*19c0*/  UIMAD UR7, UR28, UR14, UR4 ;  /* 0x0000000e1c0772a4 */ /* 0x000fe4000f8e0204 */
[----:B------:R-:W-:Y:S02]  /*19d0*/  UISETP.NE.AND UP0, UPT, UR32, 0x10, UPT ;  /* 0x000000102000788c */ /* 0x000fe4000bf05270 */
[----:B------:R-:W-:Y:S02]  /*19e0*/  UIMAD UR6, UR29, UR15, UR5 ;  /* 0x0000000f1d0672a4 */ /* 0x000fe4000f8e0205 */
[----:B------:R-:W-:Y:S02]  /*19f0*/  USEL UR8, URZ, 0x1, UP0 ;  /* 0x00000001ff087887 */ /* 0x000fe40008000000 */
[----:B------:R-:W-:Y:S02]  /*1a00*/  USEL UR32, UR32, URZ, UP0 ;  /* 0x000000ff20207287 */ /* 0x000fe40008000000 */
[----:B------:R-:W-:Y:S02]  /*1a10*/  ULOP3.LUT UR33, UR33, UR8, URZ, 0x3c, !UPT ;  /* 0x0000000821217292 */ /* 0x000fe4000f8e3cff */
[----:B------:R-:W-:Y:S02]  /*1a20*/  ULEA UR8, UR32, UR22, 0x3 ;  /* 0x0000001620087291 */ /* 0x000fe4000f8e18ff */
[----:B------:R-:W-:Y:S02]  /*1a30*/  ULEA UR21, UR18, UR22, 0xc ;  /* 0x0000001612157291 */ /* 0x000fe4000f8e60ff */
[----:B------:R-:W-:Y:S01]  /*1a40*/  UIADD3 UR44, UP1, UPT, UR36, 0x80, URZ ;  /* 0x00000080242c7890 */ /* 0x000fe2000ff3e0ff */
[----:B-1----:R-:W-:Y:S01]  /*1a50*/  MOV R2, UR33 ;  /* 0x0000002100027c02 */ /* 0x002fe20008000f00 */
[----:B------:R-:W-:Y:S02]  /*1a60*/  UPRMT UR42, UR7, 0x40, UR6 ;  /* 0x00000040072a7896 */ /* 0x000fe40008000006 */
[----:B------:R-:W-:Y:S01]  /*1a70*/  UIADD3 UR24, UPT, UPT, UR21, 0x26400, URZ ;  /* 0x0002640015187890 */ /* 0x000fe2000fffe0ff */
[----:B------:R-:W-:Y:S01]  /*1a80*/  SHF.L.U32 R2, R2, 0x1f, RZ ;  /* 0x0000001f02027819 */ /* 0x000fe200000006ff */
[----:B------:R-:W-:Y:S02]  /*1a90*/  USHF.L.U32 UR10, UR30, 0x5, URZ ;  /* 0x000000051e0a7899 */ /* 0x000fe400080006ff */
[----:B------:R-:W-:Y:S01]  /*1aa0*/  UIADD3.X UR45, UPT, UPT, URZ, UR37, URZ, UP1, !UPT ;  /* 0x00000025ff2d7290 */ /* 0x000fe20008ffe4ff */
[----:B------:R3:W4:Y:S01]  /*1ab0*/  SYNCS.PHASECHK.TRANS64.TRYWAIT P3, [UR8+0x80], R2 ;  /* 0x00008002ff0075a7 */ /* 0x0007220008061108 */
[----:B------:R-:W-:Y:S02]  /*1ac0*/  ULEA UR8, UR18, UR22, 0xd ;  /* 0x0000001612087291 */ /* 0x000fe4000f8e68ff */
[----:B------:R-:W-:Y:S02]  /*1ad0*/  UPRMT UR21, UR42, 0x5410, URZ ;  /* 0x000054102a157896 */ /* 0x000fe400080000ff */
[----:B------:R-:W-:Y:S02]  /*1ae0*/  UIADD3 UR8, UPT, UPT, UR8, 0x6400, URZ ;  /* 0x0000640008087890 */ /* 0x000fe4000fffe0ff */
[----:B------:R-:W-:Y:S02]  /*1af0*/  UIADD3 UR40, UP0, UPT, UR36, 0x180, URZ ;  /* 0x0000018024287890 */ /* 0x000fe4000ff1e0ff */
[----:B------:R-:W-:Y:S02]  /*1b00*/  UIADD3 UR19, UPT, UPT, UR28, 0x1, URZ ;  /* 0x000000011c137890 */ /* 0x000fe4000fffe0ff */
[----:B------:R-:W-:Y:S02]  /*1b10*/  UIADD3.X UR41, UPT, UPT, URZ, UR37, URZ, UP0, !UPT ;  /* 0x00000025ff297290 */ /* 0x000fe400087fe4ff */
[----:B------:R-:W-:Y:S01]  /*1b20*/  UISETP.NE.AND UP2, UPT, UR19, UR17, UPT ;  /* 0x000000111300728c */ /* 0x000fe2000bf45270 */
[----:B------:R-:W-:Y:S01]  /*1b30*/  UTMALDG.4D.IM2COL [UR8], [UR44], UR21 ;  /* 0x000000082c0073b4 */ /* 0x000fe20008058015 */
[----:B------:R-:W-:Y:S02]  /*1b40*/  UIADD3 UR18, UPT, UPT, UR29, 0x1, URZ ;  /* 0x000000011d127890 */ /* 0x000fe4000fffe0ff */
[----:B------:R-:W-:Y:S02]  /*1b50*/  UIADD3 UR20, UPT, UPT, UR20, 0x1, URZ ;  /* 0x0000000114147890 */ /* 0x000fe4000fffe0ff */
[----:B------:R-:W-:Y:S01]  /*1b60*/  UIADD3 UR42, UPT, UPT, UR30, 0x1, URZ ;  /* 0x000000011e2a7890 */ /* 0x000fe2000fffe0ff */
[----:B------:R-:W-:Y:S01]  /*1b70*/  UMOV UR38, 0x0 ;  /* 0x0000000000267882 */ /* 0x000fe20000000000 */
[----:B------:R-:W-:Y:S01]  /*1b80*/  UMOV UR39, 0x10000000 ;  /* 0x1000000000277882 */ /* 0x000fe20000000000 */
[----:B------:R-:W-:Y:S02]  /*1b90*/  UMOV UR25, UR9 ;  /* 0x0000000900197c82 */ /* 0x000fe40008000000 */
[----:B------:R-:W-:Y:S01]  /*1ba0*/  @UP2 UIADD3 UR18, UPT, UPT, UR29, URZ, URZ ;  /* 0x000000ff1d122290 */ /* 0x000fe2000fffe0ff */
[----:B------:R-:W-:Y:S03]  /*1bb0*/  UMOV UR27, UR10 ;  /* 0x0000000a001b7c82 */ /* 0x000fe60008000000 */
[----:B------:R-:W-:Y:S01]  /*1bc0*/  UISETP.NE.AND UP0, UPT, UR18, UR16, UPT ;  /* 0x000000101200728c */ /* 0x000fe2000bf05270 */
[----:B------:R1:W-:Y:S10]  /*1bd0*/  UTMALDG.4D [UR24], [UR40], desc[UR38] ;  /* 0x00002618280075b4 */ /* 0x0003f40008019000 */
[----:B------:R-:W-:Y:S07]  /*1be0*/  @UP0 UIADD3 UR42, UPT, UPT, UR30, URZ, URZ ;  /* 0x000000ff1e2a0290 */ /* 0x000fee000fffe0ff */
[----:B------:R-:W-:Y:S01]  /*1bf0*/  UMOV UR30, UR42 ;  /* 0x0000002a001e7c82 */ /* 0x000fe20008000000 */
[----:B-1----:R-:W-:Y:S02]  /*1c00*/  USEL UR29, UR18, URZ, UP0 ;  /* 0x000000ff121d7287 */ /* 0x002fe40008000000 */
[----:B------:R-:W-:Y:S02]  /*1c10*/  UISETP.NE.AND UP0, UPT, UR20, UR31, UPT ;  /* 0x0000001f1400728c */ /* 0x000fe4000bf05270 */
[----:B------:R-:W-:Y:S01]  /*1c20*/  USEL UR28, UR19, URZ, UP2 ;  /* 0x000000ff131c7287 */ /* 0x000fe20009000000 */
[----:B------:R-:W-:Y:S06]  /*1c30*/  UMOV UR18, UR32 ;  /* 0x0000002000127c82 */ /* 0x000fec0008000000 */
[----:B---3--:R-:W-:Y:S05]  /*1c40*/  BRA.U UP0, `(.L_x_23) ;  /* 0xfffffffd00287547 */ /* 0x008fea000b83ffff */
.L_x_18:
[----:B------:R-:W-:Y:S01]  /*1c50*/  ULEA UR4, UR32, UR22, 0x3 ;  /* 0x0000001620047291 */ /* 0x000fe2000f8e18ff */
[----:B-1----:R-:W-:Y:S01]  /*1c60*/  MOV R2, UR33 ;  /* 0x0000002100027c02 */ /* 0x002fe20008000f00 */
[----:B------:R-:W-:Y:S01]  /*1c70*/  @!P1 SYNCS.ARRIVE.TRANS64.A1T0 RZ, [UR22+0x138], RZ ;  /* 0x000138ffffff99a7 */ /* 0x000fe20008100016 */
[----:B------:R-:W-:Y:S02]  /*1c80*/  UISETP.GE.AND UP0, UPT, UR34, 0x1, UPT ;  /* 0x000000012200788c */ /* 0x000fe4000bf06270 */
[----:B------:R-:W-:-:S04]  /*1c90*/  SHF.L.U32 R2, R2, 0x1f, RZ ;  /* 0x0000001f02027819 */ /* 0x000fc800000006ff */
[----:B------:R1:W3:Y:S03]  /*1ca0*/  SYNCS.PHASECHK.TRANS64.TRYWAIT P2, [UR4+0x80], R2 ;  /* 0x00008002ff0075a7 */ /* 0x0002e60008041104 */
[----:B------:R-:W-:Y:S05]  /*1cb0*/  BRA.U !UP0, `(.L_x_24) ;  /* 0x0000000508747547 */ /* 0x000fea000b800000 */
[----:B------:R-:W4:Y:S01]  /*1cc0*/  LDC.64 R8, c[0x0][0x480] ;  /* 0x00012000ff087b82 */ /* 0x000f220000000a00 */
[----:B------:R-:W3:Y:S01]  /*1cd0*/  LDCU UR25, c[0x0][0x390] ;  /* 0x00007200ff1977ac */ /* 0x000ee20008000800 */
[----:B------:R-:W3:Y:S06]  /*1ce0*/  LDCU UR27, c[0x0][0x38c] ;  /* 0x00007180ff1b77ac */ /* 0x000eec0008000800 */
[----:B------:R-:W4:Y:S01]  /*1cf0*/  LDC.64 R6, c[0x0][0x488] ;  /* 0x00012200ff067b82 */ /* 0x000f220000000a00 */
[----:B------:R-:W3:Y:S01]  /*1d00*/  LDCU.64 UR14, c[0x0][0x4b8] ;  /* 0x00009700ff0e77ac */ /* 0x000ee20008000a00 */
[----:B------:R-:W-:Y:S01]  /*1d10*/  UIADD3 UR31, UPT, UPT, UR34, UR31, URZ ;  /* 0x0000001f221f7290 */ /* 0x000fe2000fffe0ff */
[----:B------:R-:W-:-:S05]  /*1d20*/  UMOV UR40, UR34 ;  /* 0x0000002200287c82 */ /* 0x000fca0008000000 */
[----:B-12---:R-:W1:Y:S01]  /*1d30*/  LDC.64 R2, c[0x0][0x490] ;  /* 0x00012400ff027b82 */ /* 0x006e620000000a00 */
[----:B------:R-:W-:Y:S01]  /*1d40*/  UMOV UR38, UR32 ;  /* 0x0000002000267c82 */ /* 0x000fe20008000000 */
[----:B----4-:R-:W-:Y:S01]  /*1d50*/  IMAD.HI.U32 R9, R18, R9, RZ ;  /* 0x0000000912097227 */ /* 0x010fe200078e00ff */
[----:B------:R-:W-:-:S05]  /*1d60*/  ISETP.NE.AND P1, PT, R8, 0x1, PT ;  /* 0x000000010800780c */ /* 0x000fca0003f25270 */
[----:B------:R-:W2:Y:S01]  /*1d70*/  LDC.64 R4, c[0x0][0x4b0] ;  /* 0x00012c00ff047b82 */ /* 0x000ea20000000a00 */
[----:B------:R-:W-:-:S04]  /*1d80*/  SHF.R.U32.HI R6, RZ, R6, R9 ;  /* 0x00000006ff067219 */ /* 0x000fc80000011609 */
        /* <DEDUP_REMOVED lines=10> */
[----:B--2---:R-:W-:Y:S02]  /*1e30*/  R2UR UR8, R4 ;  /* 0x00000000040872ca */ /* 0x004fe400000e0000 */
[----:B------:R-:W-:Y:S02]  /*1e40*/  R2UR UR9, R9 ;  /* 0x00000000090972ca */ /* 0x000fe400000e0000 */
[----:B------:R-:W-:-:S06]  /*1e50*/  R2UR UR6, R5 ;  /* 0x00000000050672ca */ /* 0x000fcc00000e0000 */
[----:B------:R-:W-:Y:S01]  /*1e60*/  USEL UR21, UR4, UR21, !UP0 ;  /* 0x0000001504157287 */ /* 0x000fe2000c000000 */
[----:B------:R-:W2:Y:S05]  /*1e70*/  LDCU.64 UR4, c[0x0][0x4d8] ;  /* 0x00009b00ff0477ac */ /* 0x000eaa0008000a00 */
[----:B------:R-:W-:-:S04]  /*1e80*/  IMAD R14, RZ, RZ, -UR21 ;  /* 0x80000015ff0e7e24 */ /* 0x000fc8000f8e02ff */
[----:B------:R-:W-:Y:S01]  /*1e90*/  IMAD R14, R7, R14, R6 ;  /* 0x0000000e070e7224 */ /* 0x000fe200078e0206 */
[----:B-1----:R-:W-:-:S04]  /*1ea0*/  R2UR UR19, R2 ;  /* 0x00000000021372ca */ /* 0x002fc800000e0000 */
[----:B------:R-:W-:Y:S02]  /*1eb0*/  R2UR UR7, R14 ;  /* 0x000000000e0772ca */ /* 0x000fe400000e0000 */
[----:B------:R-:W-:-:S07]  /*1ec0*/  R2UR UR20, R3 ;  /* 0x00000000031472ca */ /* 0x000fce00000e0000 */
[----:B------:R-:W-:-:S06]  /*1ed0*/  UIMAD UR19, UR9, UR8, UR19 ;  /* 0x00000008091372a4 */ /* 0x000fcc000f8e0213 */
[----:B--23--:R-:W-:-:S12]  /*1ee0*/  UIMAD UR20, UR7, UR6, UR20 ;  /* 0x00000006071472a4 */ /* 0x00cfd8000f8e0214 */
.L_x_29:
[----:B--2---:R-:W-:Y:S01]  /*1ef0*/  @!P0 MOV R3, 0x3000 ;  /* 0x0000300000038802 */ /* 0x004fe20000000f00 */
[----:B------:R-:W-:Y:S01]  /*1f00*/  ULEA UR17, UR38, UR22, 0x3 ;  /* 0x0000001626117291 */ /* 0x000fe2000f8e18ff */
[----:B---3--:R-:W-:Y:S11]  /*1f10*/  @P2 BRA `(.L_x_25) ;  /* 0x0000000000102947 */ /* 0x008ff60003800000 */
[----:B------:R-:W-:Y:S04]  /*1f20*/  MOV R4, UR33 ;  /* 0x0000002100047c02 */ /* 0x000fe80008000f00 */
[----:B------:R-:W-:Y:S04]  /*1f30*/  SHF.L.U32 R4, R4, 0x1f, RZ ;  /* 0x0000001f04047819 */ /* 0x000fe800000006ff */
[----:B------:R-:W1:Y:S02]  /*1f40*/  SYNCS.PHASECHK.TRANS64.TRYWAIT P1, [UR17+0x80], R4 ;  /* 0x00008004ff0075a7 */ /* 0x000e640008021111 */
[----:B-1----:R-:W-:Y:S05]  /*1f50*/  @!P1 BRA `(.L_x_26) ;  /* 0x0000006000009947 */ /* 0x002fea0003800000 */
.L_x_25:
[----:B------:R2:W-:Y:S01]  /*1f60*/  @!P0 SYNCS.ARRIVE.TRANS64 RZ, [UR17], R3 ;  /* 0x00000003ffff89a7 */ /* 0x0005e20008000011 */
[----:B------:R-:W-:Y:S04]  /*1f70*/  BSSY.RECONVERGENT B0, `(.L_x_27) ;  /* 0x0000003000007945 */ /* 0x000fe80003800200 */
[----:B------:R-:W-:Y:S05]  /*1f80*/  @P5 BRA `(.L_x_28) ;  /* 0x0000000000045947 */ /* 0x000fea0003800000 */
[----:B------:R-:W-:Y:S05]  /*1f90*/  BPT.TRAP 0x1 ;  /* 0x000000040000795c */ /* 0x000fea0000300000 */
.L_x_28:
[----:B------:R-:W-:Y:S05]  /*1fa0*/  BSYNC.RECONVERGENT B0 ;  /* 0x0000000000007941 */ /* 0x000fea0003800200 */
.L_x_27:
        /* <DEDUP_REMOVED lines=8> */
[----:B------:R-:W-:Y:S02]  /*2030*/  UIADD3 UR39, UPT, UPT, UR28, 0x1, URZ ;  /* 0x000000011c277890 */ /* 0x000fe4000fffe0ff */
[----:B------:R-:W-:Y:S01]  /*2040*/  UIADD3 UR46, UP1, UPT, UR36, 0x80, URZ ;  /* 0x00000080242e7890 */ /* 0x000fe2000ff3e0ff */
[----:B-1----:R-:W-:Y:S01]  /*2050*/  MOV R2, UR33 ;  /* 0x0000002100027c02 */ /* 0x002fe20008000f00 */
[----:B------:R-:W-:Y:S02]  /*2060*/  ULEA UR16, UR38, UR22, 0xd ;  /* 0x0000001626107291 */ /* 0x000fe4000f8e68ff */
[----:B------:R-:W-:Y:S01]  /*2070*/  UPRMT UR41, UR6, 0x40, UR7 ;  /* 0x0000004006297896 */ /* 0x000fe20008000007 */
[----:B------:R-:W-:Y:S01]  /*2080*/  SHF.L.U32 R2, R2, 0x1f, RZ ;  /* 0x0000001f02027819 */ /* 0x000fe200000006ff */
[----:B------:R-:W-:Y:S02]  /*2090*/  UISETP.NE.AND UP2, UPT, UR39, UR27, UPT ;  /* 0x0000001b2700728c */ /* 0x000fe4000bf45270 */
[----:B------:R-:W-:Y:S01]  /*20a0*/  USHF.L.U32 UR18, UR30, 0x5, URZ ;  /* 0x000000051e127899 */ /* 0x000fe200080006ff */
[----:B------:R1:W3:Y:S01]  /*20b0*/  SYNCS.PHASECHK.TRANS64.TRYWAIT P2, [UR8+0x80], R2 ;  /* 0x00008002ff0075a7 */ /* 0x0002e20008041108 */
[----:B------:R-:W-:Y:S02]  /*20c0*/  UIADD3.X UR47, UPT, UPT, URZ, UR37, URZ, UP1, !UPT ;  /* 0x00000025ff2f7290 */ /* 0x000fe40008ffe4ff */
[----:B------:R-:W-:Y:S02]  /*20d0*/  UIADD3 UR16, UPT, UPT, UR16, 0x6400, URZ ;  /* 0x0000640010107890 */ /* 0x000fe4000fffe0ff */
[----:B------:R-:W-:Y:S02]  /*20e0*/  UPRMT UR48, UR41, 0x5410, URZ ;  /* 0x0000541029307896 */ /* 0x000fe400080000ff */
[----:B------:R-:W-:Y:S02]  /*20f0*/  UIADD3 UR44, UP0, UPT, UR36, 0x180, URZ ;  /* 0x00000180242c7890 */ /* 0x000fe4000ff1e0ff */
[----:B------:R-:W-:Y:S02]  /*2100*/  ULEA UR8, UR38, UR22, 0xc ;  /* 0x0000001626087291 */ /* 0x000fe4000f8e60ff */
[----:B------:R-:W-:Y:S02]  /*2110*/  UIADD3.X UR45, UPT, UPT, URZ, UR37, URZ, UP0, !UPT ;  /* 0x00000025ff2d7290 */ /* 0x000fe400087fe4ff */
[----:B------:R-:W-:Y:S01]  /*2120*/  UIADD3 UR8, UPT, UPT, UR8, 0x26400, URZ ;  /* 0x0002640008087890 */ /* 0x000fe2000fffe0ff */
[----:B------:R1:W-:Y:S01]  /*2130*/  UTMALDG.4D.IM2COL [UR16], [UR46], UR48 ;  /* 0x000000102e0073b4 */ /* 0x0003e20008058030 */
[----:B------:R-:W-:Y:S02]  /*2140*/  UIADD3 UR38, UPT, UPT, UR29, 0x1, URZ ;  /* 0x000000011d267890 */ /* 0x000fe4000fffe0ff */
[----:B------:R-:W-:Y:S02]  /*2150*/  @UP2 UIADD3 UR38, UPT, UPT, UR29, URZ, URZ ;  /* 0x000000ff1d262290 */ /* 0x000fe4000fffe0ff */
[----:B------:R-:W-:Y:S02]  /*2160*/  UIADD3 UR41, UPT, UPT, UR30, 0x1, URZ ;  /* 0x000000011e297890 */ /* 0x000fe4000fffe0ff */
[----:B------:R-:W-:Y:S02]  /*2170*/  UISETP.NE.AND UP0, UPT, UR38, UR25, UPT ;  /* 0x000000192600728c */ /* 0x000fe4000bf05270 */
[----:B------:R-:W-:Y:S01]  /*2180*/  UIADD3 UR49, UPT, UPT, UR40, -0x1, URZ ;  /* 0xffffffff28317890 */ /* 0x000fe2000fffe0ff */
[----:B------:R-:W-:Y:S01]  /*2190*/  UMOV UR42, 0x0 ;  /* 0x00000000002a7882 */ /* 0x000fe20000000000 */
[----:B------:R-:W-:Y:S01]  /*21a0*/  UMOV UR43, 0x10000000 ;  /* 0x10000000002b7882 */ /* 0x000fe20000000000 */
[----:B------:R-:W-:Y:S01]  /*21b0*/  UMOV UR10, UR26 ;  /* 0x0000001a000a7c82 */ /* 0x000fe20008000000 */
[----:B------:R-:W-:Y:S01]  /*21c0*/  UMOV UR12, UR28 ;  /* 0x0000001c000c7c82 */ /* 0x000fe20008000000 */
[----:B------:R-:W-:Y:S01]  /*21d0*/  USEL UR28, UR39, URZ, UP2 ;  /* 0x000000ff271c7287 */ /* 0x000fe20009000000 */
[----:B------:R-:W-:Y:S03]  /*21e0*/  UMOV UR13, UR29 ;  /* 0x0000001d000d7c82 */ /* 0x000fe60008000000 */
[----:B------:R-:W-:Y:S02]  /*21f0*/  @UP0 UIADD3 UR41, UPT, UPT, UR30, URZ, URZ ;  /* 0x000000ff1e290290 */ /* 0x000fe4000fffe0ff */
[----:B------:R-:W-:Y:S01]  /*2200*/  USEL UR29, UR38, URZ, UP0 ;  /* 0x000000ff261d7287 */ /* 0x000fe20008000000 */
[----:B------:R-:W-:Y:S01]  /*2210*/  UMOV UR9, UR17 ;  /* 0x0000001100097c82 */ /* 0x000fe20008000000 */
[----:B------:R-:W-:Y:S01]  /*2220*/  UMOV UR11, UR18 ;  /* 0x00000012000b7c82 */ /* 0x000fe20008000000 */
[----:B------:R-:W-:Y:S01]  /*2230*/  UISETP.GT.U32.AND UP0, UPT, UR40, 0x1, UPT ;  /* 0x000000012800788c */ /* 0x000fe2000bf04070 */
[----:B------:R1:W-:Y:S01]  /*2240*/  UTMALDG.4D [UR8], [UR44], desc[UR42] ;  /* 0x00002a082c0075b4 */ /* 0x0003e20008019000 */
[----:B------:R-:W-:Y:S01]  /*2250*/  UMOV UR38, UR32 ;  /* 0x0000002000267c82 */ /* 0x000fe20008000000 */
[----:B------:R-:W-:Y:S01]  /*2260*/  UMOV UR40, UR49 ;  /* 0x0000003100287c82 */ /* 0x000fe20008000000 */
[----:B------:R-:W-:Y:S05]  /*2270*/  UMOV UR30, UR41 ;  /* 0x00000029001e7c82 */ /* 0x000fea0008000000 */
[----:B-1----:R-:W-:Y:S05]  /*2280*/  BRA.U UP0, `(.L_x_29) ;  /* 0xfffffffd00187547 */ /* 0x002fea000b83ffff */
.L_x_24:
[----:B--2---:R-:W-:Y:S01]  /*2290*/  SHF.L.U32 R3, R13, 0x1f, RZ ;  /* 0x0000001f0d037819 */ /* 0x004fe200000006ff */
[----:B------:R-:W-:-:S03]  /*22a0*/  NOP ;  /* 0x0000000000007918 */ /* 0x000fc60000000000 */
[----:B------:R-:W2:Y:S02]  /*22b0*/  SYNCS.PHASECHK.TRANS64.TRYWAIT P1, [UR22+0x140], R3 ;  /* 0x00014003ff0075a7 */ /* 0x000ea40008021116 */
[----:B--2---:R-:W-:Y:S05]  /*22c0*/  @!P1 BRA `(.L_x_30) ;  /* 0x0000005c003c9947 */ /* 0x004fea0003800000 */
.L_x_123:
[----:B------:R-:W2:Y:S01]  /*22d0*/  LDS.128 R4, [UR22+0x180] ;  /* 0x00018016ff047984 */ /* 0x000ea20008000c00 */
[----:B------:R-:W-:Y:S01]  /*22e0*/  UIADD3 UR4, UPT, UPT, UR22, 0x148, URZ ;  /* 0x0000014816047890 */ /* 0x000fe2000fffe0ff */
[----:B------:R-:W-:Y:S01]  /*22f0*/  ISETP.GE.AND P1, PT, R40, 0x1, PT ;  /* 0x000000012800780c */ /* 0x000fe20003f26270 */
[----:B------:R-:W-:Y:S01]  /*2300*/  @!PT LDS RZ, [RZ] ;  /* 0x00000000fffff984 */ /* 0x000fe20000000800 */
[----:B------:R-:W-:Y:S01]  /*2310*/  @!PT LDS RZ, [RZ] ;  /* 0x00000000fffff984 */ /* 0x000fe20000000800 */
[----:B------:R-:W-:Y:S01]  /*2320*/  @!PT LDS RZ, [RZ] ;  /* 0x00000000fffff984 */ /* 0x000fe20000000800 */
[----:B------:R-:W-:Y:S01]  /*2330*/  @!PT LDS RZ, [RZ] ;  /* 0x00000000fffff984 */ /* 0x000fe20000000800 */
[----:B------:R1:W-:Y:S06]  /*2340*/  MEMBAR.ALL.CTA ;  /* 0x0000000000007992 */ /* 0x0003ec0000008000 */
[----:B-1----:R-:W1:Y:S01]  /*2350*/  FENCE.VIEW.ASYNC.S ;  /* 0x00000000000073c6 */ /* 0x002e620000000000 */
[----:B------:R-:W-:-:S09]  /*2360*/  UPRMT UR4, URZ, 0x654, UR4 ;  /* 0x00000654ff047896 */ /* 0x000fd20008000004 */
[----:B-1----:R-:W-:Y:S01]  /*2370*/  SYNCS.ARRIVE.TRANS64.RED.A1T0 RZ, [UR4], RZ ;  /* 0x000000ffffff79a7 */ /* 0x002fe20008100404 */
[----:B--2---:R-:W-:-:S13]  /*2380*/  LOP3.LUT P4, RZ, R6, 0x1, RZ, 0xc0, !PT ;  /* 0x0000000106ff7812 */ /* 0x004fda000788c0ff */
[----:B------:R-:W-:Y:S02]  /*2390*/  @P4 MOV R12, R4 ;  /* 0x00000004000c4202 */ /* 0x000fe40000000f00 */
[----:B------:R-:W-:Y:S01]  /*23a0*/  @P4 LOP3.LUT R11, R5, 0xffff, RZ, 0xc0, !PT ;  /* 0x0000ffff050b4812 */ /* 0x000fe200078ec0ff */
[----:B------:R-:W-:Y:S06]  /*23b0*/  @!P1 BRA `(.L_x_31) ;  /* 0x0000000000b89947 */ /* 0x000fec0003800000 */
[----:B------:R-:W1:Y:S01]  /*23c0*/  LDC.64 R4, c[0x0][0xb18] ;  /* 0x0002c600ff047b82 */ /* 0x000e620000000a00 */
[----:B----4-:R-:W-:-:S07]  /*23d0*/  ISETP.NE.AND P3, PT, R40, 0x1, PT ;  /* 0x000000012800780c */ /* 0x010fce0003f65270 */
[----:B------:R-:W2:Y:S08]  /*23e0*/  LDC.64 R6, c[0x0][0xb10] ;  /* 0x0002c400ff067b82 */ /* 0x000eb00000000a00 */
[----:B------:R-:W4:Y:S08]  /*23f0*/  LDC R8, c[0x0][0xb20] ;  /* 0x0002c800ff087b82 */ /* 0x000f300000000800 */
[----:B------:R-:W3:Y:S01]  /*2400*/  LDC R9, c[0x0][0xb0c] ;  /* 0x0002c300ff097b82 */ /* 0x000ee20000000800 */
[----:B-1----:R-:W-:Y:S01]  /*2410*/  IMAD.HI.U32 R15, R0, R5, RZ ;  /* 0x00000005000f7227 */ /* 0x002fe200078e00ff */
[----:B------:R-:W-:-:S03]  /*2420*/  ISETP.NE.AND P1, PT, R4, 0x1, PT ;  /* 0x000000010400780c */ /* 0x000fc60003f25270 */
[----:B------:R-:W-:-:S03]  /*2430*/  IMAD.HI.U32 R5, R11, R5, RZ ;  /* 0x000000050b057227 */ /* 0x000fc600078e00ff */
[----:B------:R-:W1:Y:S01]  /*2440*/  LDC.64 R2, c[0x0][0xb28] ;  /* 0x0002ca00ff027b82 */ /* 0x000e620000000a00 */
[----:B--2---:R-:W-:-:S04]  /*2450*/  IMAD.HI.U32 R16, R10, R6, RZ ;  /* 0x000000060a107227 */ /* 0x004fc800078e00ff */
[----:B------:R-:W-:Y:S01]  /*2460*/  IMAD.HI.U32 R17, R12, R6, RZ ;  /* 0x000000060c117227 */ /* 0x000fe200078e00ff */
[----:B------:R-:W-:Y:S02]  /*2470*/  SHF.R.U32.HI R16, RZ, R7, R16 ;  /* 0x00000007ff107219 */ /* 0x000fe40000011610 */
[-C--:B----4-:R-:W-:Y:S02]  /*2480*/  SHF.R.U32.HI R15, RZ, R8.reuse, R15 ;  /* 0x00000008ff0f7219 */ /* 0x090fe4000001160f */
[----:B------:R-:W-:Y:S02]  /*2490*/  SHF.R.U32.HI R5, RZ, R8, R5 ;  /* 0x00000008ff057219 */ /* 0x000fe40000011605 */
[----:B------:R-:W-:Y:S02]  /*24a0*/  SEL R15, R0, R15, !P1 ;  /* 0x0000000f000f7207 */ /* 0x000fe40004800000 */
[----:B------:R-:W-:Y:S02]  /*24b0*/  SHF.R.U32.HI R17, RZ, R7, R17 ;  /* 0x00000007ff117219 */ /* 0x000fe40000011611 */
[----:B---3--:R-:W-:-:S02]  /*24c0*/  ISETP.NE.AND P2, PT, R9, 0x1, PT ;  /* 0x000000010900780c */ /* 0x008fc40003f45270 */
[----:B------:R-:W-:Y:S02]  /*24d0*/  SEL R5, R11, R5, !P1 ;  /* 0x000000050b057207 */ /* 0x000fe40004800000 */
[----:B------:R-:W-:Y:S02]  /*24e0*/  SEL R16, R10, R16, !P2 ;  /* 0x000000100a107207 */ /* 0x000fe40005000000 */
[----:B------:R-:W-:Y:S01]  /*24f0*/  SEL R17, R12, R17, !P2 ;  /* 0x000000110c117207 */ /* 0x000fe20005000000 */
[----:B-1----:R-:W-:-:S04]  /*2500*/  IMAD.HI.U32 R14, R15, R2, RZ ;  /* 0x000000020f0e7227 */ /* 0x002fc800078e00ff */
        /* <DEDUP_REMOVED lines=10> */
[----:B------:R-:W-:-:S04]  /*25b0*/  @!P1 IMAD.HI.U32 R7, R17, R2, RZ ;  /* 0x0000000211079227 */ /* 0x000fc800078e00ff */
[----:B------:R-:W-:Y:S01]  /*25c0*/  IMAD.MOV R2, RZ, RZ, -R6 ;  /* 0x000000ffff027224 */ /* 0x000fe200078e0a06 */
[----:B------:R-:W-:Y:S02]  /*25d0*/  @!P1 SHF.R.U32.HI R3, RZ, R3, R7 ;  /* 0x00000003ff039219 */ /* 0x000fe40000011607 */
[----:B------:R-:W-:Y:S01]  /*25e0*/  IADD3 R7, PT, PT, -R5, RZ, RZ ;  /* 0x000000ff05077210 */ /* 0x000fe20007ffe1ff */
[----:B------:R-:W-:Y:S01]  /*25f0*/  IMAD R2, R40, R2, R5 ;  /* 0x0000000228027224 */ /* 0x000fe200078e0205 */
        /* <DEDUP_REMOVED lines=10> */
.L_x_31:
[----:B------:R-:W1:Y:S02]  /*26a0*/  LDCU UR4, c[0x0][0xb30] ;  /* 0x00016600ff0477ac */ /* 0x000e640008000800 */
[----:B-1----:R-:W-:-:S09]  /*26b0*/  UISETP.NE.AND UP0, UPT, UR4, 0x1, UPT ;  /* 0x000000010400788c */ /* 0x002fd2000bf05270 */
[----:B------:R-:W-:Y:S05]  /*26c0*/  BRA.U UP0, `(.L_x_32) ;  /* 0x0000000100407547 */ /* 0x000fea000b800000 */
[----:B------:R-:W1:Y:S08]  /*26d0*/  LDC.64 R4, c[0x0][0xb10] ;  /* 0x0002c400ff047b82 */ /* 0x000e700000000a00 */
[----:B------:R-:W2:Y:S08]  /*26e0*/  LDC.64 R2, c[0x0][0xb18] ;  /* 0x0002c600ff027b82 */ /* 0x000eb00000000a00 */
[----:B------:R-:W3:Y:S08]  /*26f0*/  LDC R6, c[0x0][0xb20] ;  /* 0x0002c800ff067b82 */ /* 0x000ef00000000800 */
[----:B------:R-:W4:Y:S01]  /*2700*/  LDC R7, c[0x0][0xb0c] ;  /* 0x0002c300ff077b82 */ /* 0x000f220000000800 */
[----:B-1----:R-:W-:-:S05]  /*2710*/  IMAD.HI.U32 R4, R12, R4, RZ ;  /* 0x000000040c047227 */ /* 0x002fca00078e00ff */
[----:B------:R-:W-:Y:S01]  /*2720*/  SHF.R.U32.HI R4, RZ, R5, R4 ;  /* 0x00000005ff047219 */ /* 0x000fe20000011604 */
[----:B--2---:R-:W-:Y:S01]  /*2730*/  IMAD.HI.U32 R3, R11, R3, RZ ;  /* 0x000000030b037227 */ /* 0x004fe200078e00ff */
[----:B------:R-:W-:-:S04]  /*2740*/  ISETP.NE.AND P1, PT, R2, 0x1, PT ;  /* 0x000000010200780c */ /* 0x000fc80003f25270 */
[----:B---3--:R-:W-:-:S04]  /*2750*/  SHF.R.U32.HI R3, RZ, R6, R3 ;  /* 0x00000006ff037219 */ /* 0x008fc80000011603 */
[----:B------:R-:W-:Y:S02]  /*2760*/  SEL R3, R11, R3, !P1 ;  /* 0x000000030b037207 */ /* 0x000fe40004800000 */
[----:B----4-:R-:W-:-:S04]  /*2770*/  ISETP.NE.AND P2, PT, R7, 0x1, PT ;  /* 0x000000010700780c */ /* 0x010fc80003f45270 */
[----:B------:R-:W-:-:S05]  /*2780*/  SEL R4, R12, R4, !P2 ;  /* 0x000000040c047207 */ /* 0x000fca0005000000 */
[----:B------:R-:W-:Y:S02]  /*2790*/  IMAD.IADD R5, R3, 0x1, -R4 ;  /* 0x0000000103057824 */ /* 0x000fe400078e0a04 */
[----:B------:R-:W-:Y:S02]  /*27a0*/  IMAD.IADD R3, R4, 0x1, -R3 ;  /* 0x0000000104037824 */ /* 0x000fe400078e0a03 */
[----:B------:R-:W-:Y:S02]  /*27b0*/  IMAD R12, R5, R7, R12 ;  /* 0x00000007050c7224 */ /* 0x000fe400078e020c */
[----:B------:R-:W-:-:S07]  /*27c0*/  IMAD R11, R3, R2, R11 ;  /* 0x00000002030b7224 */ /* 0x000fce00078e020b */
.L_x_32:
[----:B------:R-:W-:Y:S01]  /*27d0*/  UMOV UR20, UR31 ;  /* 0x0000001f00147c82 */ /* 0x000fe20008000000 */
[----:B------:R-:W-:Y:S01]  /*27e0*/  PLOP3.LUT P1, PT, PT, PT, PT, 0x80, 0x8 ;  /* 0x000000000008781c */ /* 0x000fe20003f2f070 */
[----:B------:R-:W-:Y:S01]  /*27f0*/  IMAD.IADD R18, R12, 0x1, R91 ;  /* 0x000000010c127824 */ /* 0x000fe200078e025b */
[----:B------:R-:W-:Y:S01]  /*2800*/  LOP3.LUT R13, R13, 0x1, RZ, 0x3c, !PT ;  /* 0x000000010d0d7812 */ /* 0x000fe200078e3cff */
[----:B------:R-:W-:Y:S01]  /*2810*/  IMAD.IADD R14, R11, 0x1, R90 ;  /* 0x000000010b0e7824 */ /* 0x000fe200078e025a */
[----:B------:R-:W-:Y:S09]  /*2820*/  @P4 BRA `(.L_x_33) ;  /* 0xffffffec00604947 */ /* 0x000ff2000383ffff */
[----:B------:R-:W-:Y:S01]  /*2830*/  UIADD3 UR22, UPT, UPT, UR22, 0x80, URZ ;  /* 0x0000008016167890 */ /* 0x000fe2000fffe0ff */
[----:B------:R-:W-:-:S03]  /*2840*/  MOV R2, UR33 ;  /* 0x0000002100027c02 */ /* 0x000fc60008000f00 */
[----:B------:R-:W-:Y:S01]  /*2850*/  ULEA UR4, UR32, UR22, 0x3 ;  /* 0x0000001620047291 */ /* 0x000fe2000f8e18ff */
[----:B------:R-:W-:-:S08]  /*2860*/  SHF.L.U32 R2, R2, 0x1f, RZ ;  /* 0x0000001f02027819 */ /* 0x000fd000000006ff */
[----:B------:R-:W1:Y:S02]  /*2870*/  SYNCS.PHASECHK.TRANS64.TRYWAIT P0, [UR4], R2 ;  /* 0x00000002ff0075a7 */ /* 0x000e640008001104 */
[----:B-1----:R-:W-:Y:S05]  /*2880*/  @!P0 BRA `(.L_x_34) ;  /* 0x0000005400e48947 */ /* 0x002fea0003800000 */
.L_x_125:
[----:B------:R-:W-:-:S04]  /*2890*/  UIADD3 UR6, UPT, UPT, UR32, 0x1, URZ ;  /* 0x0000000120067890 */ /* 0x000fc8000fffe0ff */
[----:B------:R-:W-:-:S04]  /*28a0*/  UISETP.NE.AND UP0, UPT, UR6, 0x10, UPT ;  /* 0x000000100600788c */ /* 0x000fc8000bf05270 */
[----:B------:R-:W-:Y:S02]  /*28b0*/  USEL UR5, URZ, 0x1, UP0 ;  /* 0x00000001ff057887 */ /* 0x000fe40008000000 */
[----:B------:R-:W-:Y:S02]  /*28c0*/  USEL UR6, UR6, URZ, UP0 ;  /* 0x000000ff06067287 */ /* 0x000fe40008000000 */
[----:B------:R-:W-:Y:S02]  /*28d0*/  ULOP3.LUT UR5, UR33, UR5, URZ, 0x3c, !UPT ;  /* 0x0000000521057292 */ /* 0x000fe4000f8e3cff */
[----:B------:R-:W-:-:S04]  /*28e0*/  ULEA UR4, UR6, UR22, 0x3 ;  /* 0x0000001606047291 */ /* 0x000fc8000f8e18ff */
[----:B-1----:R-:W-:-:S04]  /*28f0*/  MOV R2, UR5 ;  /* 0x0000000500027c02 */ /* 0x002fc80008000f00 */
[----:B------:R-:W-:-:S04]  /*2900*/  SHF.L.U32 R2, R2, 0x1f, RZ ;  /* 0x0000001f02027819 */ /* 0x000fc800000006ff */
[----:B------:R-:W1:Y:S02]  /*2910*/  SYNCS.PHASECHK.TRANS64.TRYWAIT P0, [UR4], R2 ;  /* 0x00000002ff0075a7 */ /* 0x000e640008001104 */
[----:B-1----:R-:W-:Y:S05]  /*2920*/  @!P0 BRA `(.L_x_35) ;  /* 0x0000005400d48947 */ /* 0x002fea0003800000 */
.L_x_127:
        /* <DEDUP_REMOVED lines=10> */
.L_x_129:
        /* <DEDUP_REMOVED lines=10> */
.L_x_131:
        /* <DEDUP_REMOVED lines=10> */
.L_x_133:
        /* <DEDUP_REMOVED lines=10> */
.L_x_135:
        /* <DEDUP_REMOVED lines=10> */
.L_x_137:
        /* <DEDUP_REMOVED lines=10> */
.L_x_139:
        /* <DEDUP_REMOVED lines=10> */
.L_x_141:
        /* <DEDUP_REMOVED lines=10> */
.L_x_143:
        /* <DEDUP_REMOVED lines=10> */
.L_x_145:
        /* <DEDUP_REMOVED lines=10> */
.L_x_147:
        /* <DEDUP_REMOVED lines=10> */
.L_x_149:
        /* <DEDUP_REMOVED lines=10> */
.L_x_151:
        /* <DEDUP_REMOVED lines=10> */
.L_x_153:
[----:B------:R-:W-:-:S04]  /*3150*/  UIADD3 UR6, UPT, UPT, UR6, 0x1, URZ ;  /* 0x0000000106067890 */ /* 0x000fc8000fffe0ff */
[----:B------:R-:W-:-:S04]  /*3160*/  UISETP.NE.AND UP0, UPT, UR6, 0x10, UPT ;  /* 0x000000100600788c */ /* 0x000fc8000bf05270 */
[----:B------:R-:W-:Y:S02]  /*3170*/  USEL UR4, URZ, 0x1, UP0 ;  /* 0x00000001ff047887 */ /* 0x000fe40008000000 */
[----:B------:R-:W-:Y:S02]  /*3180*/  USEL UR6, UR6, URZ, UP0 ;  /* 0x000000ff06067287 */ /* 0x000fe40008000000 */
[----:B------:R-:W-:Y:S02]  /*3190*/  ULOP3.LUT UR4, UR5, UR4, URZ, 0x3c, !UPT ;  /* 0x0000000405047292 */ /* 0x000fe4000f8e3cff */
[----:B------:R-:W-:-:S04]  /*31a0*/  ULEA UR6, UR6, UR22, 0x3 ;  /* 0x0000001606067291 */ /* 0x000fc8000f8e18ff */
[----:B-1----:R-:W-:Y:S02]  /*31b0*/  IMAD.U32 R2, RZ, RZ, UR4 ;  /* 0x00000004ff027e24 */ /* 0x002fe4000f8e00ff */
[----:B------:R-:W-:-:S03]  /*31c0*/  MOV R0, UR6 ;  /* 0x0000000600007c02 */ /* 0x000fc60008000f00 */
[----:B------:R-:W-:-:S07]  /*31d0*/  SHF.L.U32 R2, R2, 0x1f, RZ ;  /* 0x0000001f02027819 */ /* 0x000fce00000006ff */
.L_x_49:
[----:B-1----:R1:W2:Y:S02]  /*31e0*/  SYNCS.PHASECHK.TRANS64.TRYWAIT P0, [R0+URZ], R2 ;  /* 0x00000002000075a7 */ /* 0x0022a400080011ff */
[----:B--2---:R-:W-:Y:S05]  /*31f0*/  @!P0 NANOSLEEP.SYNCS 0x989680 ;  /* 0x009896800000895d */ /* 0x004fea0003900000 */
[----:B------:R-:W2:Y:S02]  /*3200*/  @!P0 SYNCS.PHASECHK.TRANS64 P0, [R0+URZ], R2 ;  /* 0x00000002000085a7 */ /* 0x000ea400080010ff */
[----:B--2---:R-:W-:Y:S05]  /*3210*/  @P0 EXIT ;  /* 0x000000000000094d */ /* 0x004fea0003800000 */
[----:B------:R-:W-:Y:S05]  /*3220*/  BRA `(.L_x_49) ;  /* 0xfffffffc00ec7947 */ /* 0x000fea000383ffff */
.L_x_17:
[----:B------:R-:W-:-:S04]  /*3230*/  UISETP.NE.AND UP0, UPT, UR45, URZ, UPT ;  /* 0x000000ff2d00728c */ /* 0x000fc8000bf05270 */
[----:B------:R-:W-:-:S09]  /*3240*/  UISETP.NE.OR UP0, UPT, UR6, 0x1, UP0 ;  /* 0x000000010600788c */ /* 0x000fd20008705670 */
[----:B------:R-:W-:Y:S05]  /*3250*/  BRA.U UP0, `(.L_x_50) ;  /* 0x0000000100b07547 */ /* 0x000fea000b800000 */
[----:B------:R-:W-:Y:S01]  /*3260*/  UMOV UR4, 0x400 ;  /* 0x0000040000047882 */ /* 0x000fe20000000000 */
[----:B------:R-:W-:Y:S01]  /*3270*/  HFMA2 R3, -RZ, RZ, 0, 5.9604644775390625e-08 ;  /* 0x00000001ff037431 */ /* 0x000fe200000001ff */
[----:B------:R-:W-:Y:S01]  /*3280*/  ULEA UR45, UR45, UR4, 0x18 ;  /* 0x000000042d2d7291 */ /* 0x000fe2000f8ec0ff */
[----:B------:R-:W-:Y:S01]  /*3290*/  ISETP.NE.AND P0, PT, R2, RZ, PT ;  /* 0x000000ff0200720c */ /* 0x000fe20003f05270 */
[----:B------:R-:W-:Y:S02]  /*32a0*/  IMAD.MOV.U32 R8, RZ, RZ, RZ ;  /* 0x000000ffff087224 */ /* 0x000fe400078e00ff */
[----:B------:R-:W-:Y:S02]  /*32b0*/  UIADD3 UR6, UPT, UPT, UR45, 0x148, URZ ;  /* 0x000001482d067890 */ /* 0x000fe4000fffe0ff */
[----:B------:R-:W-:Y:S02]  /*32c0*/  UIADD3 UR7, UPT, UPT, UR45, 0x140, URZ ;  /* 0x000001402d077890 */ /* 0x000fe4000fffe0ff */
[----:B------:R-:W-:-:S12]  /*32d0*/  UPRMT UR6, URZ, 0x654, UR6 ;  /* 0x00000654ff067896 */ /* 0x000fd80008000006 */
.L_x_53:
[----:B------:R-:W-:Y:S01]  /*32e0*/  SHF.L.U32 R6, R3, 0x1f, RZ ;  /* 0x0000001f03067819 */ /* 0x000fe200000006ff */
[----:B------:R-:W-:Y:S02]  /*32f0*/  IMAD.U32 R4, RZ, RZ, UR7 ;  /* 0x00000007ff047e24 */ /* 0x000fe4000f8e00ff */
[----:B------:R-:W-:Y:S01]  /*3300*/  @!P0 IMAD.MOV.U32 R5, RZ, RZ, 0x10 ;  /* 0x00000010ff058424 */ /* 0x000fe200078e00ff */
[----:B------:R-:W1:Y:S02]  /*3310*/  SYNCS.PHASECHK.TRANS64.TRYWAIT P1, [UR45+0x148], R6 ;  /* 0x00014806ff0075a7 */ /* 0x000e64000802112d */
[----:B------:R-:W-:-:S04]  /*3320*/  PRMT R4, R2, 0x654, R4 ;  /* 0x0000065402047816 */ /* 0x000fc80000000004 */
[----:B------:R-:W-:Y:S01]  /*3330*/  SEL R0, R4, R0, !P0 ;  /* 0x0000000004007207 */ /* 0x000fe20004000000 */
[----:B-1----:R-:W-:Y:S06]  /*3340*/  @!P1 BRA `(.L_x_51) ;  /* 0x00000050009c9947 */ /* 0x002fec0003800000 */
.L_x_155:
[----:B------:R-:W-:Y:S01]  /*3350*/  UIADD3 UR4, UPT, UPT, UR45, 0x180, URZ ;  /* 0x000001802d047890 */ /* 0x000fe2000fffe0ff */
[----:B------:R2:W-:Y:S01]  /*3360*/  @!P0 SYNCS.ARRIVE.TRANS64.RED RZ, [R0+URZ], R5 ;  /* 0x0000000500ff89a7 */ /* 0x0005e200080004ff */
[----:B------:R-:W-:Y:S01]  /*3370*/  UIADD3 UR5, UPT, UPT, UR45, 0x140, URZ ;  /* 0x000001402d057890 */ /* 0x000fe2000fffe0ff */
[----:B------:R-:W-:-:S08]  /*3380*/  LOP3.LUT R3, R3, 0x1, RZ, 0x3c, !PT ;  /* 0x0000000103037812 */ /* 0x000fd000078e3cff */
[----:B------:R-:W-:Y:S06]  /*3390*/  UGETNEXTWORKID.BROADCAST [UR4], [UR5] ;  /* 0x00000000040073ca */ /* 0x000fec0008000100 */
[----:B--2---:R-:W-:-:S04]  /*33a0*/  SHF.L.U32 R5, R8, 0x1f, RZ ;  /* 0x0000001f08057819 */ /* 0x004fc800000006ff */
[----:B------:R-:W2:Y:S02]  /*33b0*/  SYNCS.PHASECHK.TRANS64.TRYWAIT P1, [UR45+0x140], R5 ;  /* 0x00014005ff0075a7 */ /* 0x000ea4000802112d */
[----:B--2---:R-:W-:Y:S05]  /*33c0*/  @!P1 BRA `(.L_x_52) ;  /* 0x0000005000949947 */ /* 0x004fea0003800000 */
.L_x_157:
[----:B-1----:R-:W1:Y:S01]  /*33d0*/  LDS.128 R4, [UR45+0x180] ;  /* 0x0001802dff047984 */ /* 0x002e620008000c00 */
[----:B------:R-:W-:Y:S01]  /*33e0*/  LOP3.LUT R8, R8, 0x1, RZ, 0x3c, !PT ;  /* 0x0000000108087812 */ /* 0x000fe200078e3cff */
[----:B------:R-:W-:Y:S01]  /*33f0*/  @!PT LDS RZ, [RZ] ;  /* 0x00000000fffff984 */ /* 0x000fe20000000800 */
[----:B------:R-:W-:Y:S01]  /*3400*/  @!PT LDS RZ, [RZ] ;  /* 0x00000000fffff984 */ /* 0x000fe20000000800 */
[----:B------:R-:W-:Y:S01]  /*3410*/  @!PT LDS RZ, [RZ] ;  /* 0x00000000fffff984 */ /* 0x000fe20000000800 */
[----:B------:R-:W-:Y:S01]  /*3420*/  @!PT LDS RZ, [RZ] ;  /* 0x00000000fffff984 */ /* 0x000fe20000000800 */
[----:B------:R2:W-:Y:S06]  /*3430*/  MEMBAR.ALL.CTA ;  /* 0x0000000000007992 */ /* 0x0005ec0000008000 */
[----:B--2---:R-:W2:Y:S02]  /*3440*/  FENCE.VIEW.ASYNC.S ;  /* 0x00000000000073c6 */ /* 0x004ea40000000000 */
[----:B--2---:R-:W-:Y:S01]  /*3450*/  SYNCS.ARRIVE.TRANS64.RED.A1T0 RZ, [UR6], RZ ;  /* 0x000000ffffff79a7 */ /* 0x004fe20008100406 */
[----:B-1----:R-:W-:-:S13]  /*3460*/  LOP3.LUT P1, RZ, R6, 0x1, RZ, 0xc0, !PT ;  /* 0x0000000106ff7812 */ /* 0x002fda000782c0ff */
[----:B------:R-:W-:Y:S05]  /*3470*/  @P1 BRA `(.L_x_53) ;  /* 0xfffffffc00981947 */ /* 0x000fea000383ffff */
[----:B------:R-:W-:-:S04]  /*3480*/  SHF.L.U32 R0, R3, 0x1f, RZ ;  /* 0x0000001f03007819 */ /* 0x000fc800000006ff */
[----:B------:R-:W1:Y:S02]  /*3490*/  SYNCS.PHASECHK.TRANS64 P0, [UR45+0x148], R0 ;  /* 0x00014800ff0075a7 */ /* 0x000e64000800102d */
[----:B-1----:R-:W-:Y:S05]  /*34a0*/  @P0 EXIT ;  /* 0x000000000000094d */ /* 0x002fea0003800000 */
[----:B------:R-:W-:-:S07]  /*34b0*/  MOV R0, UR45 ;  /* 0x0000002d00007c02 */ /* 0x000fce0008000f00 */
.L_x_54:
[----:B-1----:R-:W-:-:S04]  /*34c0*/  SHF.L.U32 R2, R3, 0x1f, RZ ;  /* 0x0000001f03027819 */ /* 0x002fc800000006ff */
[----:B------:R1:W2:Y:S03]  /*34d0*/  SYNCS.PHASECHK.TRANS64.TRYWAIT P0, [R0+URZ+0x148], R2 ;  /* 0x00014802000075a7 */ /* 0x0002a600080011ff */
[----:B--2---:R-:W-:Y:S05]  /*34e0*/  @!P0 NANOSLEEP.SYNCS 0x989680 ;  /* 0x009896800000895d */ /* 0x004fea0003900000 */
[----:B------:R-:W2:Y:S02]  /*34f0*/  @!P0 SYNCS.PHASECHK.TRANS64 P0, [R0+URZ+0x148], R2 ;  /* 0x00014802000085a7 */ /* 0x000ea400080010ff */
[----:B--2---:R-:W-:Y:S05]  /*3500*/  @P0 EXIT ;  /* 0x000000000000094d */ /* 0x004fea0003800000 */
[----:B------:R-:W-:Y:S05]  /*3510*/  BRA `(.L_x_54) ;  /* 0xfffffffc00e87947 */ /* 0x000fea000383ffff */
.L_x_50:
[----:B------:R-:W-:-:S09]  /*3520*/  UISETP.NE.AND UP0, UPT, UR6, URZ, UPT ;  /* 0x000000ff0600728c */ /* 0x000fd2000bf05270 */
[----:B------:R-:W-:Y:S05]  /*3530*/  BRA.U UP0, `(.L_x_55) ;  /* 0x0000000d00387547 */ /* 0x000fea000b800000 */
[----:B------:R-:W-:Y:S01]  /*3540*/  UMOV UR4, 0x40 ;  /* 0x0000004000047882 */ /* 0x000fe20000000000 */
[----:B------:R-:W-:Y:S01]  /*3550*/  NOP ;  /* 0x0000000000007918 */ /* 0x000fe20000000000 */
[----:B------:R-:W-:Y:S01]  /*3560*/  ULEA UR4, UR45, UR4, 0x18 ;  /* 0x000000042d047291 */ /* 0x000fe2000f8ec0ff */
[----:B------:R-:W-:Y:S02]  /*3570*/  UMOV UR5, 0x400 ;  /* 0x0000040000057882 */ /* 0x000fe40000000000 */
[----:B------:R-:W-:-:S06]  /*3580*/  ULEA UR45, UR45, UR5, 0x18 ;  /* 0x000000052d2d7291 */ /* 0x000fcc000f8ec0ff */
[----:B------:R-:W1:Y:S02]  /*3590*/  LDS.U8 R0, [UR4+0x1c] ;  /* 0x00001c04ff007984 */ /* 0x000e640008000000 */
[----:B-1----:R-:W-:-:S13]  /*35a0*/  ISETP.NE.AND P0, PT, R0, RZ, PT ;  /* 0x000000ff0000720c */ /* 0x002fda0003f05270 */
[----:B------:R-:W-:Y:S05]  /*35b0*/  @P0 BRA `(.L_x_56) ;  /* 0x0000000000580947 */ /* 0x000fea0003800000 */
[----:B------:R-:W-:-:S13]  /*35c0*/  ELECT P0, URZ, PT ;  /* 0x0000000000ff782f */ /* 0x000fda0003800000 */
[----:B------:R-:W-:Y:S05]  /*35d0*/  @!P0 BRA `(.L_x_57) ;  /* 0x0000000000608947 */ /* 0x000fea0003800000 */
[----:B------:R-:W-:Y:S01]  /*35e0*/  UMOV UR5, 0x10 ;  /* 0x0000001000057882 */ /* 0x000fe20000000000 */
[----:B------:R-:W-:Y:S01]  /*35f0*/  HFMA2 R0, -RZ, RZ, 0, 5.9604644775390625e-08 ;  /* 0x00000001ff007431 */ /* 0x000fe200000001ff */
[----:B------:R-:W-:-:S03]  /*3600*/  MOV R2, 0xffff ;  /* 0x0000ffff00027802 */ /* 0x000fc60000000f00 */
[----:B------:R-:W-:Y:S04]  /*3610*/  DEPBAR.LE SB1, 0x36 ;  /* 0x00009d800000791a */ /* 0x000fe80000000000 */
[----:B------:R-:W1:Y:S02]  /*3620*/  UTCATOMSWS.FIND_AND_SET.ALIGN UP0, UR5, UR5 ;  /* 0x00000005000575e3 */ /* 0x000e640008000800 */
[----:B-1----:R-:W-:Y:S01]  /*3630*/  MOV R3, UR5 ;  /* 0x0000000500037c02 */ /* 0x002fe20008000f00 */
[----:B------:R-:W-:Y:S06]  /*3640*/  BRA.U UP0, `(.L_x_58) ;  /* 0x0000000100187547 */ /* 0x000fec000b800000 */
.L_x_59:
[----:B------:R-:W-:Y:S05]  /*3650*/  NANOSLEEP 0x64 ;  /* 0x000000640000795d */ /* 0x000fea0003800000 */
[----:B------:R-:W-:-:S05]  /*3660*/  UMOV UR5, 0x10 ;  /* 0x0000001000057882 */ /* 0x000fca0000000000 */
[----:B------:R-:W-:Y:S04]  /*3670*/  DEPBAR.LE SB1, 0x36 ;  /* 0x00009d800000791a */ /* 0x000fe80000000000 */
[----:B------:R-:W1:Y:S02]  /*3680*/  UTCATOMSWS.FIND_AND_SET.ALIGN UP0, UR5, UR5 ;  /* 0x00000005000575e3 */ /* 0x000e640008000800 */
[----:B-1----:R-:W-:Y:S01]  /*3690*/  MOV R3, UR5 ;  /* 0x0000000500037c02 */ /* 0x002fe20008000f00 */
[----:B------:R-:W-:Y:S05]  /*36a0*/  BRA.U !UP0, `(.L_x_59) ;  /* 0xfffffffd08e87547 */ /* 0x000fea000b83ffff */
.L_x_58:
[-C--:B------:R-:W-:Y:S02]  /*36b0*/  SHF.L.U32 R2, R2, R3.reuse, RZ ;  /* 0x0000000302027219 */ /* 0x080fe400000006ff */
[----:B------:R-:W-:Y:S01]  /*36c0*/  SHF.L.U32 R0, R0, R3, RZ ;  /* 0x0000000300007219 */ /* 0x000fe200000006ff */
[----:B------:R-:W-:Y:S02]  /*36d0*/  IMAD.SHL.U32 R3, R3, 0x20, RZ ;  /* 0x0000002003037824 */ /* 0x000fe400078e00ff */
[----:B------:R1:W-:Y:S04]  /*36e0*/  ATOMS.OR RZ, [UR4+0x14], R2 ;  /* 0x00001402ffff798c */ /* 0x0003e8000b000004 */
[----:B------:R1:W-:Y:S04]  /*36f0*/  ATOMS.OR RZ, [UR4+0x18], R0 ;  /* 0x00001800ffff798c */ /* 0x0003e8000b000004 */
[----:B------:R1:W-:Y:S01]  /*3700*/  STS [UR45+0x190], R3 ;  /* 0x00019003ff007988 */ /* 0x0003e2000800082d */
[----:B------:R-:W-:Y:S05]  /*3710*/  BRA `(.L_x_57) ;  /* 0x0000000000107947 */ /* 0x000fea0003800000 */
.L_x_56:
[----:B------:R-:W-:Y:S02]  /*3720*/  MOV R0, 0xffffffff ;  /* 0xffffffff00007802 */ /* 0x000fe40000000f00 */
[----:B------:R-:W-:-:S03]  /*3730*/  MOV R2, 0x3760 ;  /* 0x0000376000027802 */ /* 0x000fc60000000f00 */
[----:B------:R1:W-:Y:S04]  /*3740*/  STS [UR45+0x190], R0 ;  /* 0x00019000ff007988 */ /* 0x0003e8000800082d */
[----:B-1-3-5:R-:W-:Y:S05]  /*3750*/  CALL.REL.NOINC `($__internal_1_$__cuda_sm10x_tcgen05_guardrail_trap_phase_invalid_during_alloc) ;  /* 0x00000054002c7944 */ /* 0x02afea0003c00000 */
.L_x_57:
[----:B------:R-:W-:Y:S05]  /*3760*/  WARPSYNC.ALL ;  /* 0x0000000000007948 */ /* 0x000fea0003800000 */
[----:B------:R-:W2:Y:S01]  /*3770*/  S2UR UR6, SR_CgaCtaId ;  /* 0x00000000000679c3 */ /* 0x000ea20000008800 */
[----:B------:R-:W-:Y:S01]  /*3780*/  UMOV UR4, 0x400 ;  /* 0x0000040000047882 */ /* 0x000fe20000000000 */
[----:B------:R-:W-:-:S06]  /*3790*/  NOP ;  /* 0x0000000000007918 */ /* 0x000fcc0000000000 */
[----:B------:R-:W-:Y:S06]  /*37a0*/  BAR.ARV 0x6, 0xa0 ;  /* 0x0182800000007b1d */ /* 0x000fec0000002000 */
[----:B------:R-:W-:Y:S01]  /*37b0*/  IMAD.MOV.U32 R8, RZ, RZ, 0x1 ;  /* 0x00000001ff087424 */ /* 0x000fe200078e00ff */
[----:B------:R-:W-:Y:S01]  /*37c0*/  UMOV UR14, URZ ;  /* 0x000000ff000e7c82 */ /* 0x000fe20008000000 */
[----:B------:R-:W-:Y:S01]  /*37d0*/  UMOV UR13, URZ ;  /* 0x000000ff000d7c82 */ /* 0x000fe20008000000 */
[----:B------:R-:W-:Y:S01]  /*37e0*/  UMOV UR20, 0x0 ;  /* 0x0000000000147882 */ /* 0x000fe20000000000 */
[----:B------:R-:W-:Y:S01]  /*37f0*/  UMOV UR21, 0x8110490 ;  /* 0x0811049000157882 */ /* 0x000fe20000000000 */
[----:B------:R-:W-:Y:S01]  /*3800*/  UMOV UR18, 0x0 ;  /* 0x0000000000127882 */ /* 0x000fe20000000000 */
[----:B------:R-:W-:Y:S01]  /*3810*/  UMOV UR19, 0x8110490 ;  /* 0x0811049000137882 */ /* 0x000fe20000000000 */
[----:B--2---:R-:W-:Y:S01]  /*3820*/  ULEA UR6, UR6, UR4, 0x18 ;  /* 0x0000000406067291 */ /* 0x004fe2000f8ec0ff */
[----:B------:R-:W2:Y:S03]  /*3830*/  LDCU.64 UR4, c[0x0][0x388] ;  /* 0x00007100ff0477ac */ /* 0x000ea60008000a00 */
[----:B------:R-:W-:-:S02]  /*3840*/  UIADD3 UR9, UPT, UPT, UR6, 0x6400, URZ ;  /* 0x0000640006097890 */ /* 0x000fc4000fffe0ff */
[----:B------:R-:W-:-:S03]  /*3850*/  UIADD3 UR16, UPT, UPT, UR6, 0x26400, URZ ;  /* 0x0002640006107890 */ /* 0x000fc6000fffe0ff */
[----:B------:R-:W1:Y:S01]  /*3860*/  LDS R9, [UR6+0x190] ;  /* 0x00019006ff097984 */ /* 0x000e620008000800 */
[----:B------:R-:W-:Y:S02]  /*3870*/  USHF.R.U32.HI UR9, URZ, 0x4, UR9 ;  /* 0x00000004ff097899 */ /* 0x000fe40008011609 */
[----:B------:R-:W-:Y:S02]  /*3880*/  USHF.R.U32.HI UR16, URZ, 0x4, UR16 ;  /* 0x00000004ff107899 */ /* 0x000fe40008011610 */
[----:B------:R-:W-:Y:S02]  /*3890*/  ULOP3.LUT UR9, UR9, 0x3fff, URZ, 0xc0, !UPT ;  /* 0x00003fff09097892 */ /* 0x000fe4000f8ec0ff */
[----:B------:R-:W-:Y:S02]  /*38a0*/  ULOP3.LUT UR16, UR16, 0x3fff, URZ, 0xc0, !UPT ;  /* 0x00003fff10107892 */ /* 0x000fe4000f8ec0ff */
[----:B------:R-:W-:Y:S02]  /*38b0*/  ULOP3.LUT UR9, UR9, 0x10000, URZ, 0xfc, !UPT ;  /* 0x0001000009097892 */ /* 0x000fe4000f8efcff */
[----:B--2---:R-:W-:-:S04]  /*38c0*/  UIADD3 UR4, UPT, UPT, UR4, 0x1f, URZ ;  /* 0x0000001f04047890 */ /* 0x004fc8000fffe0ff */
[----:B------:R-:W-:-:S04]  /*38d0*/  USHF.R.S32.HI UR7, URZ, 0x1f, UR4 ;  /* 0x0000001fff077899 */ /* 0x000fc80008011404 */
[----:B------:R-:W-:-:S03]  /*38e0*/  ULEA.HI UR7, UR7, UR4, URZ, 0x5 ;  /* 0x0000000407077291 */ /* 0x000fc6000f8f28ff */
[----:B------:R-:W2:Y:S01]  /*38f0*/  LDCU UR4, c[0x0][0x390] ;  /* 0x00007200ff0477ac */ /* 0x000ea20008000800 */
[----:B------:R-:W-:-:S04]  /*3900*/  USHF.R.S32.HI UR7, URZ, 0x5, UR7 ;  /* 0x00000005ff077899 */ /* 0x000fc80008011407 */
[----:B------:R-:W-:Y:S02]  /*3910*/  UIMAD UR7, UR7, UR5, URZ ;  /* 0x00000005070772a4 */ /* 0x000fe4000f8e02ff */
[----:B------:R-:W-:-:S04]  /*3920*/  UIADD3 UR5, UPT, UPT, UR6, 0x148, URZ ;  /* 0x0000014806057890 */ /* 0x000fc8000fffe0ff */
[----:B------:R-:W-:Y:S01]  /*3930*/  UPRMT UR5, URZ, 0x654, UR5 ;  /* 0x00000654ff057896 */ /* 0x000fe20008000005 */
[C---:B-1----:R-:W-:Y:S01]  /*3940*/  VIADD R3, R9.reuse, 0x40 ;  /* 0x0000004009037836 */ /* 0x042fe20000000000 */
[----:B------:R-:W-:Y:S01]  /*3950*/  LOP3.LUT R2, R9, 0xffff, RZ, 0xc0, !PT ;  /* 0x0000ffff09027812 */ /* 0x000fe200078ec0ff */
[----:B--2---:R-:W-:-:S03]  /*3960*/  UIMAD UR4, UR7, UR4, URZ ;  /* 0x00000004070472a4 */ /* 0x004fc6000f8e02ff */
[----:B------:R-:W-:Y:S01]  /*3970*/  LOP3.LUT R3, R3, 0xffff, RZ, 0xc0, !PT ;  /* 0x0000ffff03037812 */ /* 0x000fe200078ec0ff */
[----:B------:R-:W-:Y:S02]  /*3980*/  UIADD3 UR15, UPT, UPT, UR4, -0x1, URZ ;  /* 0xffffffff040f7890 */ /* 0x000fe4000fffe0ff */
[----:B------:R-:W-:Y:S02]  /*3990*/  UISETP.GE.AND UP2, UPT, UR4, 0x1, UPT ;  /* 0x000000010400788c */ /* 0x000fe4000bf46270 */
[----:B------:R1:W-:Y:S02]  /*39a0*/  STL.64 [R1], R2 ;  /* 0x0000000201007387 */ /* 0x0003e40000100a00 */
[----:B-1----:R-:W-:-:S07]  /*39b0*/  CS2R R2, SRZ ;  /* 0x0000000000027805 */ /* 0x002fce000001ff00 */
.L_x_66:
[----:B-1----:R-:W-:-:S04]  /*39c0*/  SHF.L.U32 R4, R3, 0x1f, RZ ;  /* 0x0000001f03047819 */ /* 0x002fc800000006ff */
[----:B------:R-:W1:Y:S02]  /*39d0*/  SYNCS.PHASECHK.TRANS64.TRYWAIT P0, [UR6+0x140], R4 ;  /* 0x00014004ff0075a7 */ /* 0x000e640008001106 */
[----:B-12---:R-:W-:Y:S05]  /*39e0*/  @!P0 BRA `(.L_x_60) ;  /* 0x0000004c00248947 */ /* 0x006fea0003800000 */
.L_x_159:
[----:B-1----:R-:W1:Y:S01]  /*39f0*/  LDS.128 R4, [UR6+0x180] ;  /* 0x00018006ff047984 */ /* 0x002e620008000c00 */
[----:B------:R-:W-:Y:S01]  /*3a00*/  ULEA UR8, UR14, UR6, 0x3 ;  /* 0x000000060e087291 */ /* 0x000fe2000f8e18ff */
[----:B------:R-:W-:Y:S01]  /*3a10*/  SHF.L.U32 R0, R8, 0x1f, RZ ;  /* 0x0000001f08007819 */ /* 0x000fe200000006ff */
[----:B------:R-:W-:Y:S01]  /*3a20*/  @!PT LDS RZ, [RZ] ;  /* 0x00000000fffff984 */ /* 0x000fe20000000800 */
[----:B------:R-:W-:Y:S01]  /*3a30*/  @!PT LDS RZ, [RZ] ;  /* 0x00000000fffff984 */ /* 0x000fe20000000800 */
[----:B------:R-:W-:Y:S01]  /*3a40*/  @!PT LDS RZ, [RZ] ;  /* 0x00000000fffff984 */ /* 0x000fe20000000800 */
[----:B------:R-:W-:Y:S01]  /*3a50*/  @!PT LDS RZ, [RZ] ;  /* 0x00000000fffff984 */ /* 0x000fe20000000800 */
[----:B------:R2:W-:Y:S06]  /*3a60*/  MEMBAR.ALL.CTA ;  /* 0x0000000000007992 */ /* 0x0005ec0000008000 */
[----:B--2---:R-:W2:Y:S02]  /*3a70*/  FENCE.VIEW.ASYNC.S ;  /* 0x00000000000073c6 */ /* 0x004ea40000000000 */
[----:B--2---:R-:W-:Y:S01]  /*3a80*/  SYNCS.ARRIVE.TRANS64.RED.A1T0 RZ, [UR5], RZ ;  /* 0x000000ffffff79a7 */ /* 0x004fe20008100405 */
[----:B------:R-:W2:Y:S01]  /*3a90*/  SYNCS.PHASECHK.TRANS64.TRYWAIT P0, [UR8+0x160], R0 ;  /* 0x00016000ff0075a7 */ /* 0x000ea20008001108 */
[----:B-1----:R-:W-:Y:S01]  /*3aa0*/  LOP3.LUT P2, RZ, R6, 0x1, RZ, 0xc0, !PT ;  /* 0x0000000106ff7812 */ /* 0x002fe2000784c0ff */
[----:B--2---:R-:W-:-:S12]  /*3ab0*/  @!P0 BRA `(.L_x_61) ;  /* 0x0000004c00088947 */ /* 0x004fd80003800000 */
.L_x_161:
[----:B------:R-:W-:Y:S05]  /*3ac0*/  BRA.U !UP2, `(.L_x_62) ;  /* 0x000000010ac47547 */ /* 0x000fea000b800000 */
[----:B-1----:R-:W-:Y:S01]  /*3ad0*/  IMAD.U32 R0, RZ, RZ, UR14 ;  /* 0x0000000eff007e24 */ /* 0x002fe2000f8e00ff */
[----:B------:R-:W-:-:S04]  /*3ae0*/  ULEA UR4, UR13, UR6, 0x3 ;  /* 0x000000060d047291 */ /* 0x000fc8000f8e18ff */
[----:B------:R-:W-:-:S05]  /*3af0*/  LEA R0, R0, R1, 0x2 ;  /* 0x0000000100007211 */ /* 0x000fca00078e10ff */
[----:B------:R1:W5:Y:S01]  /*3b00*/  LDL R4, [R0] ;  /* 0x0000000000047983 */ /* 0x0003620000100800 */
[----:B------:R-:W-:Y:S01]  /*3b10*/  UPLOP3.LUT UP3, UPT, UPT, UPT, UPT, 0x40, 0x4 ;  /* 0x000000000004789c */ /* 0x000fe20003f6e870 */
[----:B------:R-:W-:Y:S01]  /*3b20*/  UMOV UR12, UR15 ;  /* 0x0000000f000c7c82 */ /* 0x000fe20008000000 */
[----:B------:R-:W-:Y:S01]  /*3b30*/  UMOV UR11, UR13 ;  /* 0x0000000d000b7c82 */ /* 0x000fe20008000000 */
[----:B-1----:R-:W-:-:S04]  /*3b40*/  SHF.L.U32 R0, R2, 0x1f, RZ ;  /* 0x0000001f02007819 */ /* 0x002fc800000006ff */
[----:B------:R1:W2:Y:S04]  /*3b50*/  SYNCS.PHASECHK.TRANS64.TRYWAIT P1, [UR4], R0 ;  /* 0x00000000ff0075a7 */ /* 0x0002a80008021104 */
.L_x_65:
[----:B------:R-:W-:Y:S01]  /*3b60*/  ULEA UR7, UR11, UR6, 0x3 ;  /* 0x000000060b077291 */ /* 0x000fe2000f8e18ff */
[----:B-12-4-:R-:W-:Y:S11]  /*3b70*/  @P1 BRA `(.L_x_63) ;  /* 0x00000000000c1947 */ /* 0x016ff60003800000 */
[----:B------:R-:W-:Y:S04]  /*3b80*/  SHF.L.U32 R5, R2, 0x1f, RZ ;  /* 0x0000001f02057819 */ /* 0x000fe800000006ff */
[----:B------:R-:W2:Y:S02]  /*3b90*/  SYNCS.PHASECHK.TRANS64.TRYWAIT P0, [UR7], R5 ;  /* 0x00000005ff0075a7 */ /* 0x000ea40008001107 */
[----:B--2---:R-:W-:Y:S05]  /*3ba0*/  @!P0 BRA `(.L_x_64) ;  /* 0x0000004800e48947 */ /* 0x004fea0003800000 */
.L_x_63:
[----:B------:R-:W-:Y:S01]  /*3bb0*/  UISETP.NE.AND UP0, UPT, UR12, URZ, UPT ;  /* 0x000000ff0c00728c */ /* 0x000fe2000bf05270 */
[----:B------:R-:W-:Y:S01]  /*3bc0*/  PLOP3.LUT P1, PT, PT, PT, PT, 0x80, 0x8 ;  /* 0x000000000008781c */ /* 0x000fe20003f2f070 */
[----:B------:R-:W-:Y:S02]  /*3bd0*/  UIADD3 UR13, UPT, UPT, UR11, 0x1, URZ ;  /* 0x000000010b0d7890 */ /* 0x000fe4000fffe0ff */
[----:B------:R-:W-:Y:S02]  /*3be0*/  ULEA UR22, UR11, UR16, 0x8 ;  /* 0x000000100b167291 */ /* 0x000fe4000f8e40ff */
[----:B------:R-:W-:Y:S01]  /*3bf0*/  UISETP.NE.AND UP1, UPT, UR13, 0x10, UPT ;  /* 0x000000100d00788c */ /* 0x000fe2000bf25270 */
[----:B------:R-:W-:Y:S01]  /*3c00*/  PLOP3.LUT P0, PT, PT, PT, UP0, 0x80, 0x8 ;  /* 0x000000000008781c */ /* 0x000fe20003f0f008 */
[----:B------:R-:W-:Y:S02]  /*3c10*/  ULEA UR24, UR11, UR9, 0x9 ;  /* 0x000000090b187291 */ /* 0x000fe4000f8e48ff */
[----:B------:R-:W-:Y:S02]  /*3c20*/  USEL UR10, URZ, 0x1, UP1 ;  /* 0x00000001ff0a7887 */ /* 0x000fe40008800000 */
[----:B------:R-:W-:Y:S02]  /*3c30*/  USEL UR13, UR13, URZ, UP1 ;  /* 0x000000ff0d0d7287 */ /* 0x000fe40008800000 */
[----:B------:R-:W-:Y:S02]  /*3c40*/  UIADD3 UR26, UPT, UPT, UR22, 0x80, URZ ;  /* 0x00000080161a7890 */ /* 0x000fe4000fffe0ff */
[----:B------:R-:W-:Y:S01]  /*3c50*/  @UP0 ULEA UR4, UR13, UR6, 0x3 ;  /* 0x000000060d040291 */ /* 0x000fe2000f8e18ff */
[----:B------:R-:W-:Y:S01]  /*3c60*/  LOP3.LUT R2, R2, UR10, RZ, 0x3c, !PT ;  /* 0x0000000a02027c12 */ /* 0x000fe2000f8e3cff */
[----:B------:R-:W-:Y:S02]  /*3c70*/  UIADD3 UR28, UPT, UPT, UR24, 0x2, URZ ;  /* 0x00000002181c7890 */ /* 0x000fe4000fffe0ff */
[----:B------:R-:W-:Y:S01]  /*3c80*/  UIADD3 UR17, UPT, UPT, UR7, 0x80, URZ ;  /* 0x0000008007117890 */ /* 0x000fe2000fffe0ff */
[----:B-1----:R-:W-:Y:S01]  /*3c90*/  @P0 SHF.L.U32 R0, R2, 0x1f, RZ ;  /* 0x0000001f02000819 */ /* 0x002fe200000006ff */
[----:B------:R-:W-:Y:S01]  /*3ca0*/  UIADD3 UR7, UPT, UPT, UR12, 0x1, URZ ;  /* 0x000000010c077890 */ /* 0x000fe2000fffe0ff */
[----:B------:R-:W-:Y:S02]  /*3cb0*/  UMOV UR23, 0x40004040 ;  /* 0x4000404000177882 */ /* 0x000fe40000000000 */
[----:B------:R4:W1:Y:S01]  /*3cc0*/  @P0 SYNCS.PHASECHK.TRANS64.TRYWAIT P1, [UR4], R0 ;  /* 0x00000000ff0005a7 */ /* 0x0008620008021104 */
[----:B------:R-:W-:Y:S11]  /*3cd0*/  ELECT P0, URZ, PT ;  /* 0x0000000000ff782f */ /* 0x000ff60003800000 */
[----:B------:R-:W-:Y:S02]  /*3ce0*/  @!UPT UIADD3 URZ, UPT, UPT, URZ, URZ, URZ ;  /* 0x000000fffffff290 */ /* 0x000fe4000fffe0ff */
[C---:B-----5:R-:W-:Y:S02]  /*3cf0*/  @P0 R2UR.BROADCAST UR10, R4.reuse ;  /* 0x00000000040a02ca */ /* 0x060fe400008e0000 */
[----:B------:R-:W-:Y:S11]  /*3d00*/  ELECT P0, URZ, PT ;  /* 0x0000000000ff782f */ /* 0x000ff60003800000 */
[----:B------:R-:W-:Y:S02]  /*3d10*/  @!UPT UIADD3 URZ, UPT, UPT, URZ, URZ, URZ ;  /* 0x000000fffffff290 */ /* 0x000fe4000fffe0ff */
[----:B------:R-:W-:Y:S01]  /*3d20*/  @P0 R2UR.BROADCAST UR4, R4 ;  /* 0x00000000040402ca */ /* 0x000fe200008e0000 */
[----:B------:R-:W-:Y:S02]  /*3d30*/  UISETP.GT.U32.AND UP0, UPT, UR7, 0x1, UPT ;  /* 0x000000010700788c */ /* 0x000fe4000bf04070 */
[----:B------:R-:W-:Y:S01]  /*3d40*/  UIADD3 UR12, UPT, UPT, UR12, -0x1, URZ ;  /* 0xffffffff0c0c7890 */ /* 0x000fe2000fffe0ff */
[----:B------:R-:W-:Y:S01]  /*3d50*/  UMOV UR25, 0x80004020 ;  /* 0x8000402000197882 */ /* 0x000fe20000000000 */
[----:B------:R-:W-:Y:S01]  /*3d60*/  UMOV UR27, 0x40004040 ;  /* 0x40004040001b7882 */ /* 0x000fe20000000000 */
[----:B------:R-:W-:Y:S01]  /*3d70*/  UMOV UR29, 0x80004020 ;  /* 0x80004020001d7882 */ /* 0x000fe20000000000 */
[----:B------:R-:W-:Y:S01]  /*3d80*/  UMOV UR11, UR13 ;  /* 0x0000000d000b7c82 */ /* 0x000fe20008000000 */
[----:B------:R4:W-:Y:S01]  /*3d90*/  UTCHMMA gdesc[UR24], gdesc[UR22], tmem[UR10], tmem[UR20], idesc[UR21], UP3 ;  /* 0x00ff1416180075ea */ /* 0x0009e2000980000a */
[----:B------:R-:W-:Y:S04]  /*3da0*/  UPLOP3.LUT UP3, UPT, UPT, UPT, UPT, 0x80, 0x8 ;  /* 0x000000000008789c */ /* 0x000fe80003f6f070 */
[----:B------:R4:W-:Y:S01]  /*3db0*/  UTCHMMA gdesc[UR28], gdesc[UR26], tmem[UR4], tmem[UR18], idesc[UR19], UPT ;  /* 0x00ff121a1c0075ea */ /* 0x0009e2000b800004 */
[----:B------:R4:W-:Y:S01]  /*3dc0*/  UTCBAR [UR17], URZ ;  /* 0x000000ff110073e9 */ /* 0x0009e200080000ff */
[----:B------:R-:W-:Y:S05]  /*3dd0*/  BRA.U UP0, `(.L_x_65) ;  /* 0xfffffffd00607547 */ /* 0x000fea000b83ffff */
.L_x_62:
[----:B------:R-:W-:Y:S01]  /*3de0*/  UIADD3 UR14, UPT, UPT, UR14, 0x1, URZ ;  /* 0x000000010e0e7890 */ /* 0x000fe2000fffe0ff */
[----:B------:R-:W-:Y:S01]  /*3df0*/  LOP3.LUT R3, R3, 0x1, RZ, 0x3c, !PT ;  /* 0x0000000103037812 */ /* 0x000fe200078e3cff */
[----:B------:R-:W-:Y:S02]  /*3e00*/  UIADD3 UR8, UPT, UPT, UR8, 0x150, URZ ;  /* 0x0000015008087890 */ /* 0x000fe4000fffe0ff */
[----:B------:R-:W-:-:S04]  /*3e10*/  UISETP.NE.AND UP0, UPT, UR14, 0x2, UPT ;  /* 0x000000020e00788c */ /* 0x000fc8000bf05270 */
[----:B----4-:R-:W-:Y:S02]  /*3e20*/  USEL UR4, URZ, 0x1, UP0 ;  /* 0x00000001ff047887 */ /* 0x010fe40008000000 */
[----:B------:R-:W-:Y:S01]  /*3e30*/  USEL UR14, UR14, URZ, UP0 ;  /* 0x000000ff0e0e7287 */ /* 0x000fe20008000000 */
[----:B------:R2:W-:Y:S03]  /*3e40*/  UTCBAR [UR8], URZ ;  /* 0x000000ff080073e9 */ /* 0x0005e600080000ff */
[----:B------:R-:W-:Y:S01]  /*3e50*/  LOP3.LUT R8, R8, UR4, RZ, 0x3c, !PT ;  /* 0x0000000408087c12 */ /* 0x000fe2000f8e3cff */
[----:B------:R-:W-:Y:S07]  /*3e60*/  @P2 BRA `(.L_x_66) ;  /* 0xfffffff800d42947 */ /* 0x000fee000383ffff */
[----:B------:R-:W4:Y:S01]  /*3e70*/  S2UR UR4, SR_CgaCtaId ;  /* 0x00000000000479c3 */ /* 0x000f220000008800 */
[----:B------:R-:W-:Y:S01]  /*3e80*/  ELECT P0, URZ, PT ;  /* 0x0000000000ff782f */ /* 0x000fe20003800000 */
[----:B-1----:R-:W-:Y:S01]  /*3e90*/  IMAD.MOV.U32 R0, RZ, RZ, 0x1 ;  /* 0x00000001ff007424 */ /* 0x002fe200078e00ff */
[----:B------:R-:W-:Y:S01]  /*3ea0*/  UIADD3 UR6, UPT, UPT, UR6, 0x160, URZ ;  /* 0x0000016006067890 */ /* 0x000fe2000fffe0ff */
[----:B------:R-:W-:Y:S01]  /*3eb0*/  SHF.L.U32 R2, R8, 0x1f, RZ ;  /* 0x0000001f08027819 */ /* 0x000fe200000006ff */
[----:B------:R-:W-:-:S03]  /*3ec0*/  UMOV UR5, 0x40 ;  /* 0x0000004000057882 */ /* 0x000fc60000000000 */
[----:B------:R-:W-:Y:S01]  /*3ed0*/  UVIRTCOUNT.DEALLOC.SMPOOL 0x80 ;  /* 0x000000800000784c */ /* 0x000fe20000000000 */
[----:B----4-:R-:W-:Y:S02]  /*3ee0*/  ULEA UR4, UR4, UR5, 0x18 ;  /* 0x0000000504047291 */ /* 0x010fe4000f8ec0ff */
[----:B------:R-:W-:-:S07]  /*3ef0*/  ULEA UR5, UR14, UR6, 0x3 ;  /* 0x000000060e057291 */ /* 0x000fce000f8e18ff */
[----:B------:R1:W-:Y:S02]  /*3f00*/  @P0 STS.U8 [UR4+0x1c], R0 ;  /* 0x00001c00ff000988 */ /* 0x0003e40008000004 */
[----:B------:R-:W4:Y:S02]  /*3f10*/  SYNCS.PHASECHK.TRANS64.TRYWAIT P0, [UR5], R2 ;  /* 0x00000002ff0075a7 */ /* 0x000f240008001105 */
[----:B-1--4-:R-:W-:Y:S05]  /*3f20*/  @!P0 BRA `(.L_x_67) ;  /* 0x00000048001c8947 */ /* 0x012fea0003800000 */
.L_x_164:
[----:B------:R-:W-:-:S04]  /*3f30*/  UIADD3 UR7, UPT, UPT, UR14, 0x1, URZ ;  /* 0x000000010e077890 */ /* 0x000fc8000fffe0ff */
[----:B------:R-:W-:-:S04]  /*3f40*/  UISETP.NE.AND UP0, UPT, UR7, 0x2, UPT ;  /* 0x000000020700788c */ /* 0x000fc8000bf05270 */
[----:B------:R-:W-:Y:S02]  /*3f50*/  USEL UR5, URZ, 0x1, UP0 ;  /* 0x00000001ff057887 */ /* 0x000fe40008000000 */
[----:B------:R-:W-:-:S04]  /*3f60*/  USEL UR7, UR7, URZ, UP0 ;  /* 0x000000ff07077287 */ /* 0x000fc80008000000 */
[----:B------:R-:W-:Y:S01]  /*3f70*/  ULEA UR7, UR7, UR6, 0x3 ;  /* 0x0000000607077291 */ /* 0x000fe2000f8e18ff */
[----:B-1----:R-:W-:-:S04]  /*3f80*/  LOP3.LUT R2, R8, UR5, RZ, 0x3c, !PT ;  /* 0x0000000508027c12 */ /* 0x002fc8000f8e3cff */
[----:B------:R-:W-:-:S04]  /*3f90*/  SHF.L.U32 R2, R2, 0x1f, RZ ;  /* 0x0000001f02027819 */ /* 0x000fc800000006ff */
[----:B------:R-:W1:Y:S02]  /*3fa0*/  SYNCS.PHASECHK.TRANS64.TRYWAIT P0, [UR7], R2 ;  /* 0x00000002ff0075a7 */ /* 0x000e640008001107 */
[----:B-1----:R-:W-:Y:S05]  /*3fb0*/  @!P0 BRA `(.L_x_68) ;  /* 0x0000004800108947 */ /* 0x002fea0003800000 */
.L_x_166:
[----:B------:R-:W-:Y:S01]  /*3fc0*/  NOP ;  /* 0x0000000000007918 */ /* 0x000fe20000000000 */
[----:B-1----:R-:W1:Y:S01]  /*3fd0*/  LDS R0, [UR4+0x14] ;  /* 0x00001404ff007984 */ /* 0x002e620008000800 */
[----:B------:R-:W-:Y:S01]  /*3fe0*/  LOP3.LUT R3, R9, 0xffff, RZ, 0xc0, !PT ;  /* 0x0000ffff09037812 */ /* 0x000fe200078ec0ff */
[----:B------:R-:W-:-:S03]  /*3ff0*/  IMAD.MOV.U32 R2, RZ, RZ, 0xffff ;  /* 0x0000ffffff027424 */ /* 0x000fc600078e00ff */
[----:B------:R-:W-:-:S04]  /*4000*/  SHF.R.U32.HI R3, RZ, 0x5, R3 ;  /* 0x00000005ff037819 */ /* 0x000fc80000011603 */
[----:B------:R-:W-:-:S04]  /*4010*/  SHF.L.U32 R2, R2, R3, RZ ;  /* 0x0000000302027219 */ /* 0x000fc800000006ff */
[----:B-1----:R-:W-:-:S04]  /*4020*/  LOP3.LUT R0, R0, R2, RZ, 0xc0, !PT ;  /* 0x0000000200007212 */ /* 0x002fc800078ec0ff */
[----:B------:R-:W-:Y:S01]  /*4030*/  ISETP.NE.AND P0, PT, R0, R2, PT ;  /* 0x000000020000720c */ /* 0x000fe20003f05270 */
[----:B------:R-:W-:-:S05]  /*4040*/  IMAD.MOV.U32 R0, RZ, RZ, 0x1 ;  /* 0x00000001ff007424 */ /* 0x000fca00078e00ff */
[----:B------:R-:W-:-:S07]  /*4050*/  SHF.L.U32 R0, R0, R3, RZ ;  /* 0x0000000300007219 */ /* 0x000fce00000006ff */
[----:B------:R-:W-:Y:S05]  /*4060*/  @P0 BRA `(.L_x_69) ;  /* 0x00000000005c0947 */ /* 0x000fea0003800000 */
[----:B------:R-:W1:Y:S02]  /*4070*/  LDS R3, [UR4+0x18] ;  /* 0x00001804ff037984 */ /* 0x000e640008000800 */
[----:B-1----:R-:W-:-:S04]  /*4080*/  LOP3.LUT R3, R3, R0, RZ, 0xc0, !PT ;  /* 0x0000000003037212 */ /* 0x002fc800078ec0ff */
[----:B------:R-:W-:-:S13]  /*4090*/  ISETP.NE.AND P0, PT, R3, R0, PT ;  /* 0x000000000300720c */ /* 0x000fda0003f05270 */
[----:B------:R-:W-:Y:S05]  /*40a0*/  @P0 BRA `(.L_x_70) ;  /* 0x0000000000400947 */ /* 0x000fea0003800000 */
[----:B--2---:R-:W-:Y:S01]  /*40b0*/  R2UR UR8, R2 ;  /* 0x00000000020872ca */ /* 0x004fe200000e0000 */
[----:B------:R-:W1:Y:S01]  /*40c0*/  S2R R3, SR_LANEID ;  /* 0x0000000000037919 */ /* 0x000e620000000000 */
[----:B------:R-:W-:Y:S01]  /*40d0*/  LOP3.LUT R0, RZ, R0, RZ, 0x33, !PT ;  /* 0x00000000ff007212 */ /* 0x000fe200078e33ff */
[----:B------:R-:W-:Y:S02]  /*40e0*/  VOTEU.ANY UR7, UPT, PT ;  /* 0x0000000000077886 */ /* 0x000fe400038e0100 */
[----:B------:R-:W-:Y:S01]  /*40f0*/  UFLO.U32 UR7, UR7 ;  /* 0x00000007000772bd */ /* 0x000fe200080e0000 */
[----:B------:R-:W2:Y:S07]  /*4100*/  REDUX UR5, R0 ;  /* 0x00000000000573c4 */ /* 0x000eae0000000000 */
[----:B------:R-:W-:-:S06]  /*4110*/  ULOP3.LUT UR8, URZ, UR8, URZ, 0x33, !UPT ;  /* 0x00000008ff087292 */ /* 0x000fcc000f8e33ff */
[----:B------:R-:W-:-:S04]  /*4120*/  IMAD.U32 R2, RZ, RZ, UR8 ;  /* 0x00000008ff027e24 */ /* 0x000fc8000f8e00ff */
[----:B------:R-:W4:Y:S02]  /*4130*/  REDUX UR6, R2 ;  /* 0x00000000020673c4 */ /* 0x000f240000000000 */
[----:B------:R1:W-:Y:S01]  /*4140*/  UTCATOMSWS.AND URZ, UR8 ;  /* 0x0000000800ff79e3 */ /* 0x0003e20008000000 */
[----:B--2---:R-:W-:Y:S01]  /*4150*/  IMAD.U32 R0, RZ, RZ, UR5 ;  /* 0x00000005ff007e24 */ /* 0x004fe2000f8e00ff */
[----:B-1----:R-:W-:Y:S01]  /*4160*/  ISETP.EQ.U32.AND P0, PT, R3, UR7, PT ;  /* 0x0000000703007c0c */ /* 0x002fe2000bf02070 */
[----:B----4-:R-:W-:-:S12]  /*4170*/  IMAD.U32 R2, RZ, RZ, UR6 ;  /* 0x00000006ff027e24 */ /* 0x010fd8000f8e00ff */
[----:B------:R1:W-:Y:S04]  /*4180*/  @P0 ATOMS.AND RZ, [UR4+0x14], R2 ;  /* 0x00001402ffff098c */ /* 0x0003e8000a800004 */
[----:B------:R1:W-:Y:S01]  /*4190*/  @P0 ATOMS.AND RZ, [UR4+0x18], R0 ;  /* 0x00001800ffff098c */ /* 0x0003e2000a800004 */
[----:B------:R-:W-:Y:S05]  /*41a0*/  BRA `(.L_x_71) ;  /* 0x0000000000147947 */ /* 0x000fea0003800000 */
.L_x_70:
[----:B------:R-:W-:Y:S02]  /*41b0*/  MOV R2, 0x41d0 ;  /* 0x000041d000027802 */ /* 0x000fe40000000f00 */
[----:B--23-5:R-:W-:Y:S05]  /*41c0*/  CALL.REL.NOINC `($__internal_0_$__cuda_sm10x_tcgen05_guardrail_trap_col_being_dealloced_not_returned_by_alloc) ;  /* 0x0000004800847944 */ /* 0x02cfea0003c00000 */
[----:B------:R-:W-:Y:S05]  /*41d0*/  BRA `(.L_x_71) ;  /* 0x0000000000087947 */ /* 0x000fea0003800000 */
.L_x_69:
[----:B------:R-:W-:Y:S02]  /*41e0*/  MOV R2, 0x4200 ;  /* 0x0000420000027802 */ /* 0x000fe40000000f00 */
[----:B--23-5:R-:W-:Y:S05]  /*41f0*/  CALL.REL.NOINC `($__internal_2_$__cuda_sm10x_tcgen05_guardrail_trap_unallocated_columns_being_dealloced) ;  /* 0x0000004800907944 */ /* 0x02cfea0003c00000 */
.L_x_71:
[----:B------:R-:W-:Y:S01]  /*4200*/  NOP ;  /* 0x0000000000007918 */ /* 0x000fe20000000000 */
[----:B------:R-:W-:Y:S05]  /*4210*/  EXIT ;  /* 0x000000000000794d */ /* 0x000fea0003800000 */
.L_x_55:
[----:B------:R-:W-:-:S09]  /*4220*/  UISETP.NE.OR UP1, UPT, UR6, 0x3, !UP1 ;  /* 0x000000030600788c */ /* 0x000fd2000cf25670 */
[----:B------:R-:W-:Y:S05]  /*4230*/  BRA.U UP1, `(.L_x_72) ;  /* 0x0000000d01e87547 */ /* 0x000fea000b800000 */
[----:B------:R-:W1:Y:S01]  /*4240*/  LDC.64 R8, c[0x0][0x888] ;  /* 0x00022200ff087b82 */ /* 0x000e620000000a00 */
[----:B------:R-:W-:Y:S01]  /*4250*/  UMOV UR7, 0x400 ;  /* 0x0000040000077882 */ /* 0x000fe20000000000 */
[----:B------:R-:W-:Y:S01]  /*4260*/  IMAD.MOV.U32 R35, RZ, RZ, 0x1 ;  /* 0x00000001ff237424 */ /* 0x000fe200078e00ff */
[----:B------:R-:W-:Y:S01]  /*4270*/  ULEA UR7, UR45, UR7, 0x18 ;  /* 0x000000072d077291 */ /* 0x000fe2000f8ec0ff */
[----:B------:R-:W-:Y:S01]  /*4280*/  IMAD.MOV.U32 R34, RZ, RZ, RZ ;  /* 0x000000ffff227224 */ /* 0x000fe200078e00ff */
[----:B------:R-:W-:Y:S02]  /*4290*/  UPLOP3.LUT UP0, UPT, UPT, UPT, UPT, 0x40, 0x4 ;  /* 0x000000000004789c */ /* 0x000fe40003f0e870 */
[----:B------:R-:W-:Y:S01]  /*42a0*/  UIADD3 UR6, UPT, UPT, UR7, 0x148, URZ ;  /* 0x0000014807067890 */ /* 0x000fe2000fffe0ff */
[----:B------:R-:W2:Y:S01]  /*42b0*/  LDC.64 R32, c[0x0][0x988] ;  /* 0x00026200ff207b82 */ /* 0x000ea20000000a00 */
[----:B------:R-:W-:Y:S02]  /*42c0*/  UMOV UR18, URZ ;  /* 0x000000ff00127c82 */ /* 0x000fe40008000000 */
[----:B------:R-:W-:-:S05]  /*42d0*/  UPRMT UR6, URZ, 0x654, UR6 ;  /* 0x00000654ff067896 */ /* 0x000fca0008000006 */
[----:B------:R-:W4:Y:S08]  /*42e0*/  LDC.64 R26, c[0x0][0x980] ;  /* 0x00026000ff1a7b82 */ /* 0x000f300000000a00 */
[----:B------:R-:W3:Y:S01]  /*42f0*/  LDC R0, c[0x0][0xb30] ;  /* 0x0002cc00ff007b82 */ /* 0x000ee20000000800 */
[----:B-1----:R-:W-:-:S04]  /*4300*/  ISETP.NE.U32.AND P0, PT, R8, RZ, PT ;  /* 0x000000ff0800720c */ /* 0x002fc80003f05070 */
[----:B------:R-:W-:-:S03]  /*4310*/  ISETP.NE.AND.EX P0, PT, R9, RZ, PT, P0 ;  /* 0x000000ff0900720c */ /* 0x000fc60003f05300 */
[----:B------:R-:W1:Y:S01]  /*4320*/  LDC R19, c[0x0][0x370] ;  /* 0x0000dc00ff137b82 */ /* 0x000e620000000800 */
[C---:B--2---:R-:W-:Y:S02]  /*4330*/  ISETP.NE.AND P2, PT, R33.reuse, 0x1, PT ;  /* 0x000000012100780c */ /* 0x044fe40003f45270 */
[----:B------:R-:W-:Y:S01]  /*4340*/  R2UR UR4, R33 ;  /* 0x00000000210472ca */ /* 0x000fe200000e0000 */
[----:B------:R-:W-:-:S04]  /*4350*/  IMAD.MOV.U32 R33, RZ, RZ, 0x2000 ;  /* 0x00002000ff217424 */ /* 0x000fc800078e00ff */
[----:B------:R-:W2:Y:S01]  /*4360*/  LDC R3, c[0x0][0xb0c] ;  /* 0x0002c300ff037b82 */ /* 0x000ea20000000800 */
[----:B----4-:R-:W-:Y:S01]  /*4370*/  R2UR UR5, R26 ;  /* 0x000000001a0572ca */ /* 0x010fe200000e0000 */
[----:B------:R-:W-:-:S04]  /*4380*/  VOTEU.ANY UP3, P0 ;  /* 0x0000000000ff7886 */ /* 0x000fc80000060100 */
[----:B------:R-:W-:Y:S02]  /*4390*/  VOTEU.ANY UP2, P2 ;  /* 0x0000000000ff7886 */ /* 0x000fe40001040100 */
[----:B------:R-:W4:Y:S01]  /*43a0*/  LDC R15, c[0x0][0xb20] ;  /* 0x0002c800ff0f7b82 */ /* 0x000f220000000800 */
[----:B---3--:R-:W-:-:S07]  /*43b0*/  ISETP.NE.AND P1, PT, R0, 0x1, PT ;  /* 0x000000010000780c */ /* 0x008fce0003f25270 */
[----:B------:R-:W3:Y:S08]  /*43c0*/  LDC.64 R36, c[0x0][0x348] ;  /* 0x0000d200ff247b82 */ /* 0x000ef00000000a00 */
[----:B------:R-:W1:Y:S08]  /*43d0*/  LDC.64 R22, c[0x0][0xb10] ;  /* 0x0002c400ff167b82 */ /* 0x000e700000000a00 */
[----:B------:R-:W1:Y:S08]  /*43e0*/  LDC.64 R6, c[0x0][0xb18] ;  /* 0x0002c600ff067b82 */ /* 0x000e700000000a00 */
[----:B------:R-:W1:Y:S08]  /*43f0*/  LDC.64 R4, c[0x0][0xb28] ;  /* 0x0002ca00ff047b82 */ /* 0x000e700000000a00 */
[----:B------:R-:W1:Y:S08]  /*4400*/  LDC.64 R20, c[0x0][0x890] ;  /* 0x00022400ff147b82 */ /* 0x000e700000000a00 */
[----:B------:R-:W1:Y:S08]  /*4410*/  LDC.64 R24, c[0x0][0x990] ;  /* 0x00026400ff187b82 */ /* 0x000e700000000a00 */
[----:B--234-:R-:W1:Y:S02]  /*4420*/  LDC R16, c[0x0][0x374] ;  /* 0x0000dd00ff107b82 */ /* 0x01ce640000000800 */
.L_x_81:
[----:B------:R-:W-:Y:S04]  /*4430*/  SHF.L.U32 R2, R34, 0x1f, RZ ;  /* 0x0000001f22027819 */ /* 0x000fe800000006ff */
[----:B--2---:R-:W2:Y:S02]  /*4440*/  SYNCS.PHASECHK.TRANS64.TRYWAIT P0, [UR7+0x140], R2 ;  /* 0x00014002ff0075a7 */ /* 0x004ea40008001107 */
[----:B--2---:R-:W-:Y:S05]  /*4450*/  @!P0 BRA `(.L_x_73) ;  /* 0x0000004400008947 */ /* 0x004fea0003800000 */
.L_x_168:
[----:B------:R-:W3:Y:S01]  /*4460*/  LDS.128 R28, [UR7+0x180] ;  /* 0x00018007ff1c7984 */ /* 0x000ee20008000c00 */
[----:B------:R-:W-:Y:S01]  /*4470*/  ISETP.GE.AND P0, PT, R40, 0x1, PT ;  /* 0x000000012800780c */ /* 0x000fe20003f06270 */
[----:B------:R-:W-:Y:S01]  /*4480*/  @!PT LDS RZ, [RZ] ;  /* 0x00000000fffff984 */ /* 0x000fe20000000800 */
[----:B------:R-:W-:Y:S01]  /*4490*/  @!PT LDS RZ, [RZ] ;  /* 0x00000000fffff984 */ /* 0x000fe20000000800 */
[----:B------:R-:W-:Y:S01]  /*44a0*/  @!PT LDS RZ, [RZ] ;  /* 0x00000000fffff984 */ /* 0x000fe20000000800 */
[----:B------:R-:W-:Y:S01]  /*44b0*/  @!PT LDS RZ, [RZ] ;  /* 0x00000000fffff984 */ /* 0x000fe20000000800 */
[----:B------:R4:W-:Y:S06]  /*44c0*/  MEMBAR.ALL.CTA ;  /* 0x0000000000007992 */ /* 0x0009ec0000008000 */
[----:B----4-:R-:W4:Y:S02]  /*44d0*/  FENCE.VIEW.ASYNC.S ;  /* 0x00000000000073c6 */ /* 0x010f240000000000 */
[----:B----4-:R-:W-:Y:S01]  /*44e0*/  SYNCS.ARRIVE.TRANS64.RED.A1T0 RZ, [UR6], RZ ;  /* 0x000000ffffff79a7 */ /* 0x010fe20008100406 */
[----:B---3--:R-:W-:Y:S11]  /*44f0*/  LOP3.LUT P3, RZ, R30, 0x1, RZ, 0xc0, !PT ;  /* 0x000000011eff7812 */ /* 0x008ff6000786c0ff */
[----:B------:R-:W-:Y:S02]  /*4500*/  @!UPT UIADD3 URZ, UPT, UPT, URZ, URZ, URZ ;  /* 0x000000fffffff290 */ /* 0x000fe4000fffe0ff */
[----:B------:R-:W-:Y:S02]  /*4510*/  @P3 MOV R11, R28 ;  /* 0x0000001c000b3202 */ /* 0x000fe40000000f00 */
[----:B------:R-:W-:Y:S01]  /*4520*/  @P3 LOP3.LUT R10, R29, 0xffff, RZ, 0xc0, !PT ;  /* 0x0000ffff1d0a3812 */ /* 0x000fe200078ec0ff */
[----:B------:R-:W-:Y:S06]  /*4530*/  @!P0 BRA `(.L_x_74) ;  /* 0x0000000000a48947 */ /* 0x000fec0003800000 */
[----:B-12---:R-:W-:Y:S01]  /*4540*/  IMAD.HI.U32 R0, R16, R7, RZ ;  /* 0x0000000710007227 */ /* 0x006fe200078e00ff */
[----:B------:R-:W-:Y:S02]  /*4550*/  ISETP.NE.AND P0, PT, R6, 0x1, PT ;  /* 0x000000010600780c */ /* 0x000fe40003f05270 */
[----:B------:R-:W-:Y:S01]  /*4560*/  ISETP.NE.AND P2, PT, R40, 0x1, PT ;  /* 0x000000012800780c */ /* 0x000fe20003f45270 */
[----:B------:R-:W-:Y:S01]  /*4570*/  IMAD.HI.U32 R9, R19, R22, RZ ;  /* 0x0000001613097227 */ /* 0x000fe200078e00ff */
[----:B------:R-:W-:Y:S02]  /*4580*/  SHF.R.U32.HI R0, RZ, R15, R0 ;  /* 0x0000000fff007219 */ /* 0x000fe40000011600 */
[----:B------:R-:W-:Y:S01]  /*4590*/  ISETP.NE.AND P4, PT, R3, 0x1, PT ;  /* 0x000000010300780c */ /* 0x000fe20003f85270 */
[----:B------:R-:W-:Y:S01]  /*45a0*/  IMAD.HI.U32 R13, R10, R7, RZ ;  /* 0x000000070a0d7227 */ /* 0x000fe200078e00ff */
[----:B------:R-:W-:Y:S02]  /*45b0*/  SHF.R.U32.HI R9, RZ, R23, R9 ;  /* 0x00000017ff097219 */ /* 0x000fe40000011609 */
[----:B------:R-:W-:Y:S01]  /*45c0*/  SEL R0, R16, R0, !P0 ;  /* 0x0000000010007207 */ /* 0x000fe20004000000 */
[----:B------:R-:W-:Y:S01]  /*45d0*/  IMAD.HI.U32 R12, R11, R22, RZ ;  /* 0x000000160b0c7227 */ /* 0x000fe200078e00ff */
[----:B------:R-:W-:Y:S03]  /*45e0*/  SEL R9, R19, R9, !P4 ;  /* 0x0000000913097207 */ /* 0x000fe60006000000 */
[-C--:B------:R-:W-:Y:S01]  /*45f0*/  IMAD.HI.U32 R8, R0, R4.reuse, RZ ;  /* 0x0000000400087227 */ /* 0x080fe200078e00ff */
[----:B------:R-:W-:Y:S03]  /*4600*/  SHF.R.U32.HI R12, RZ, R23, R12 ;  /* 0x00000017ff0c7219 */ /* 0x000fe6000001160c */
[----:B------:R-:W-:Y:S01]  /*4610*/  IMAD.HI.U32 R2, R9, R4, RZ ;  /* 0x0000000409027227 */ /* 0x000fe200078e00ff */
[----:B------:R-:W-:Y:S02]  /*4620*/  @P2 SHF.R.U32.HI R0, RZ, R5, R8 ;  /* 0x00000005ff002219 */ /* 0x000fe40000011608 */
[----:B------:R-:W-:Y:S02]  /*4630*/  SHF.R.U32.HI R8, RZ, R15, R13 ;  /* 0x0000000fff087219 */ /* 0x000fe4000001160d */
[----:B------:R-:W-:Y:S01]  /*4640*/  @P2 SHF.R.U32.HI R9, RZ, R5, R2 ;  /* 0x00000005ff092219 */ /* 0x000fe20000011602 */
[----:B------:R-:W-:Y:S01]  /*4650*/  IMAD R0, R40, R0, RZ ;  /* 0x0000000028007224 */ /* 0x000fe200078e02ff */
[----:B------:R-:W-:Y:S02]  /*4660*/  SEL R8, R10, R8, !P0 ;  /* 0x000000080a087207 */ /* 0x000fe40004000000 */
[----:B------:R-:W-:Y:S01]  /*4670*/  SEL R2, R11, R12, !P4 ;  /* 0x0000000c0b027207 */ /* 0x000fe20006000000 */
[----:B------:R-:W-:Y:S01]  /*4680*/  IMAD R12, R40, R9, RZ ;  /* 0x00000009280c7224 */ /* 0x000fe200078e02ff */
[C---:B------:R-:W-:Y:S01]  /*4690*/  ISETP.GE.AND P0, PT, R8.reuse, R0, PT ;  /* 0x000000000800720c */ /* 0x040fe20003f06270 */
[----:B------:R-:W-:Y:S03]  /*46a0*/  IMAD.HI.U32 R0, R8, R4, RZ ;  /* 0x0000000408007227 */ /* 0x000fe600078e00ff */
[----:B------:R-:W-:Y:S02]  /*46b0*/  ISETP.GE.OR P0, PT, R2, R12, P0 ;  /* 0x0000000c0200720c */ /* 0x000fe40000706670 */
[-C--:B------:R-:W-:Y:S04]  /*46c0*/  SHF.R.U32.HI R0, RZ, R5.reuse, R0 ;  /* 0x00000005ff007219 */ /* 0x080fe80000011600 */
[----:B------:R-:W-:Y:S05]  /*46d0*/  SEL R13, R8, R0, !P2 ;  /* 0x00000000080d7207 */ /* 0x000fea0005000000 */
[----:B------:R-:W-:Y:S02]  /*46e0*/  IMAD.MOV R12, RZ, RZ, -R13 ;  /* 0x000000ffff0c7224 */ /* 0x000fe400078e0a0d */
[----:B------:R-:W-:Y:S04]  /*46f0*/  @!P0 IMAD.HI.U32 R0, R2, R4, RZ ;  /* 0x0000000402008227 */ /* 0x000fe800078e00ff */
[----:B------:R-:W-:Y:S01]  /*4700*/  IMAD R12, R40, R12, R8 ;  /* 0x0000000c280c7224 */ /* 0x000fe200078e0208 */
[----:B------:R-:W-:Y:S04]  /*4710*/  @!P0 SHF.R.U32.HI R0, RZ, R5, R0 ;  /* 0x00000005ff008219 */ /* 0x000fe80000011600 */
[----:B------:R-:W-:Y:S04]  /*4720*/  @!P0 SEL R0, R2, R0, !P2 ;  /* 0x0000000002008207 */ /* 0x000fe80005000000 */
[----:B------:R-:W-:Y:S01]  /*4730*/  @!P0 IADD3 R13, PT, PT, R13, -R0, RZ ;  /* 0x800000000d0d8210 */ /* 0x000fe20007ffe0ff */
[----:B------:R-:W-:Y:S01]  /*4740*/  @!P0 IMAD R0, R9, R12, R0 ;  /* 0x0000000c09008224 */ /* 0x000fe200078e0200 */
[----:B------:R-:W-:Y:S01]  /*4750*/  IADD3 R9, PT, PT, -R8, RZ, RZ ;  /* 0x000000ff08097210 */ /* 0x000fe20007ffe1ff */
[--C-:B------:R-:W-:Y:S02]  /*4760*/  IMAD.MOV R12, RZ, RZ, -R2.reuse ;  /* 0x000000ffff0c7224 */ /* 0x100fe400078e0a02 */
[----:B------:R-:W-:Y:S02]  /*4770*/  @!P0 IMAD R8, R13, R40, R2 ;  /* 0x000000280d088224 */ /* 0x000fe400078e0202 */
[----:B------:R-:W-:Y:S02]  /*4780*/  @!P0 IMAD.MOV.U32 R2, RZ, RZ, R0 ;  /* 0x000000ffff028224 */ /* 0x000fe400078e0000 */
[----:B------:R-:W-:Y:S02]  /*4790*/  IMAD R11, R3, R12, R11 ;  /* 0x0000000c030b7224 */ /* 0x000fe400078e020b */
[----:B------:R-:W-:Y:S02]  /*47a0*/  IMAD R10, R6, R9, R10 ;  /* 0x00000009060a7224 */ /* 0x000fe400078e020a */
[----:B------:R-:W-:Y:S02]  /*47b0*/  IMAD R11, R2, R3, R11 ;  /* 0x00000003020b7224 */ /* 0x000fe400078e020b */
[----:B------:R-:W-:Y:S02]  /*47c0*/  IMAD R10, R8, R6, R10 ;  /* 0x00000006080a7224 */ /* 0x000fe400078e020a */
.L_x_74:
[----:B------:R-:W-:Y:S05]  /*47d0*/  BRA.U UP0, `(.L_x_75) ;  /* 0x0000000100107547 */ /* 0x000fea000b800000 */
[----:B--2---:R-:W-:Y:S04]  /*47e0*/  MOV R2, UR15 ;  /* 0x0000000f00027c02 */ /* 0x004fe80008000f00 */
[----:B------:R-:W-:Y:S04]  /*47f0*/  SHF.L.U32 R2, R2, 0x1f, RZ ;  /* 0x0000001f02027819 */ /* 0x000fe800000006ff */
[----:B------:R-:W2:Y:S02]  /*4800*/  SYNCS.PHASECHK.TRANS64.TRYWAIT P0, [UR7+0x138], R2 ;  /* 0x00013802ff0075a7 */ /* 0x000ea40008001107 */
[----:B--2---:R-:W-:Y:S05]  /*4810*/  @!P0 BRA `(.L_x_76) ;  /* 0x0000004000288947 */ /* 0x004fea0003800000 */
.L_x_75:
[----:B-1----:R-:W-:Y:S02]  /*4820*/  ISETP.NE.U32.AND P2, PT, R20, RZ, PT ;  /* 0x000000ff1400720c */ /* 0x002fe40003f45070 */
[----:B------:R-:W-:Y:S02]  /*4830*/  R2UR UR10, R14 ;  /* 0x000000000e0a72ca */ /* 0x000fe400000e0000 */
[C---:B------:R-:W-:Y:S02]  /*4840*/  ISETP.NE.AND.EX P2, PT, R21.reuse, RZ, PT, P2 ;  /* 0x000000ff1500720c */ /* 0x040fe40003f45320 */
[----:B------:R-:W-:Y:S04]  /*4850*/  ISETP.NE.U32.AND P0, PT, R20, RZ, PT ;  /* 0x000000ff1400720c */ /* 0x000fe80003f05070 */
[----:B------:R-:W-:Y:S05]  /*4860*/  ISETP.NE.AND.EX P0, PT, R21, RZ, PT, P0 ;  /* 0x000000ff1500720c */ /* 0x000fea0003f05300 */
[----:B------:R-:W-:Y:S02]  /*4870*/  USHF.L.U32 UR10, UR10, 0x6, URZ ;  /* 0x000000060a0a7899 */ /* 0x000fe400080006ff */
[----:B------:R-:W-:Y:S10]  /*4880*/  @!P2 BRA `(.L_x_77) ;  /* 0x00000000002ca947 */ /* 0x000ff40003800000 */
[----:B------:R-:W-:Y:S01]  /*4890*/  UPLOP3.LUT UP4, UPT, UPT, UPT, UP3, 0x80, 0x8 ;  /* 0x000000000008789c */ /* 0x000fe20003f8f030 */
[----:B------:R-:W-:Y:S05]  /*48a0*/  HFMA2 R92, -RZ, RZ, 0, 5.9604644775390625e-08 ;  /* 0x00000001ff5c7431 */ /* 0x000fea00000001ff */
[----:B------:R-:W-:Y:S11]  /*48b0*/  PLOP3.LUT P2, PT, PT, PT, UP4, 0x80, 0x8 ;  /* 0x000000000008781c */ /* 0x000ff60003f4f048 */
[----:B------:R-:W-:Y:S02]  /*48c0*/  @!UPT UIADD3 URZ, UPT, UPT, URZ, URZ, URZ ;  /* 0x000000fffffff290 */ /* 0x000fe4000fffe0ff */
[----:B------:R-:W1:Y:S01]  /*48d0*/  @P2 LDC.64 R8, c[0x0][0x888] ;  /* 0x00022200ff082b82 */ /* 0x000e620000000a00 */
[----:B--2---:R-:W-:Y:S04]  /*48e0*/  @P2 IMAD R0, R17, R20, RZ ;  /* 0x0000001411002224 */ /* 0x004fe800078e02ff */
[----:B-1----:R-:W-:Y:S01]  /*48f0*/  @P2 IMAD.WIDE R8, R0, 0x4, R8 ;  /* 0x0000000400082825 */ /* 0x002fe200078e0208 */
[----:B------:R-:W-:Y:S04]  /*4900*/  MOV R0, 0x1 ;  /* 0x0000000100007802 */ /* 0x000fe80000000f00 */
[----:B-----5:R1:W5:Y:S01]  /*4910*/  @P2 LDG.E R49, desc[UR50][R8.64] ;  /* 0x0000003208312981 */ /* 0x020362000c1e1900 */
[----:B------:R-:W-:Y:S01]  /*4920*/  @!P2 PRMT R92, R0, 0x7610, R92 ;  /* 0x00007610005ca816 */ /* 0x000fe2000000005c */
[----:B-1----:R-:W3:Y:S06]  /*4930*/  @!P2 LDC R49, c[0x0][0x880] ;  /* 0x00022000ff31ab82 */ /* 0x002eec0000000800 */
.L_x_77:
[----:B---3-5:R-:W-:Y:S01]  /*4940*/  @!P0 FSETP.EQ.AND P4, PT, R49, RZ, PT ;  /* 0x000000ff3100820b */ /* 0x028fe20003f82000 */
[----:B------:R-:W-:Y:S01]  /*4950*/  @!UPT UIADD3 URZ, UPT, UPT, URZ, URZ, URZ ;  /* 0x000000fffffff290 */ /* 0x000fe2000fffe0ff */
[----:B------:R-:W-:Y:S11]  /*4960*/  @!P0 BRA `(.L_x_78) ;  /* 0x0000000000148947 */ /* 0x000ff60003800000 */
[----:B------:R-:W-:Y:S02]  /*4970*/  LOP3.LUT P0, RZ, R92, 0xff, RZ, 0xc0, !PT ;  /* 0x000000ff5cff7812 */ /* 0x000fe4000780c0ff */
[----:B------:R-:W-:Y:S04]  /*4980*/  PLOP3.LUT P4, PT, PT, PT, UP4, 0x80, 0x8 ;  /* 0x000000000008781c */ /* 0x000fe80003f8f048 */
[----:B------:R-:W-:Y:S07]  /*4990*/  PLOP3.LUT P4, PT, P4, PT, PT, 0x8, 0x80 ;  /* 0x000000000080781c */ /* 0x000fee000278e170 */
[----:B------:R-:W-:Y:S11]  /*49a0*/  @P0 FSETP.EQ.AND P4, PT, R49, RZ, PT ;  /* 0x000000ff3100020b */ /* 0x000ff60003f82000 */
[----:B------:R-:W-:Y:S02]  /*49b0*/  @!UPT UIADD3 URZ, UPT, UPT, URZ, URZ, URZ ;  /* 0x000000fffffff290 */ /* 0x000fe4000fffe0ff */
.L_x_78:
[----:B--2---:R-:W-:Y:S01]  /*49c0*/  SHF.L.U32 R0, R35, 0x1f, RZ ;  /* 0x0000001f23007819 */ /* 0x004fe200000006ff */
[----:B------:R-:W-:Y:S01]  /*49d0*/  ULEA UR17, UR18, UR7, 0x3 ;  /* 0x0000000712117291 */ /* 0x000fe2000f8e18ff */
[----:B------:R-:W-:Y:S01]  /*49e0*/  ISETP.NE.AND P0, PT, R26, 0x1, PT ;  /* 0x000000011a00780c */ /* 0x000fe20003f05270 */
[----:B------:R-:W-:Y:S04]  /*49f0*/  IMAD.SHL.U32 R18, R18, 0x80, RZ ;  /* 0x0000008012127824 */ /* 0x000fe800078e00ff */
[C---:B------:R-:W-:Y:S01]  /*4a00*/  IMAD.HI.U32 R9, R18.reuse, R27, RZ ;  /* 0x0000001b12097227 */ /* 0x040fe200078e00ff */
[C---:B------:R-:W-:Y:S02]  /*4a10*/  R2UR UR11, R18.reuse ;  /* 0x00000000120b72ca */ /* 0x040fe400000e0000 */
[----:B------:R-:W1:Y:S02]  /*4a20*/  SYNCS.PHASECHK.TRANS64.TRYWAIT P2, [UR17+0x118], R0 ;  /* 0x00011800ff0075a7 */ /* 0x000e640008041111 */
[----:B------:R-:W-:Y:S04]  /*4a30*/  SHF.R.U32.HI R9, RZ, R32, R9 ;  /* 0x00000020ff097219 */ /* 0x000fe80000011609 */
[----:B------:R-:W-:Y:S02]  /*4a40*/  SEL R9, R18, R9, !P0 ;  /* 0x0000000912097207 */ /* 0x000fe40004000000 */
[----:B------:R-:W-:Y:S02]  /*4a50*/  ELECT P0, URZ, PT ;  /* 0x0000000000ff782f */ /* 0x000fe40003800000 */
[C---:B------:R-:W-:Y:S01]  /*4a60*/  R2UR UR8, R9.reuse ;  /* 0x00000000090872ca */ /* 0x040fe200000e0000 */
[C---:B------:R-:W-:Y:S01]  /*4a70*/  IMAD.HI.U32 R2, R9.reuse, R24, RZ ;  /* 0x0000001809027227 */ /* 0x040fe200078e00ff */
[----:B------:R-:W-:Y:S02]  /*4a80*/  PLOP3.LUT P4, PT, P4, P0, PT, 0xf2, 0x2f ;  /* 0x00000000002f781c */ /* 0x000fe40002781e72 */
[----:B------:R-:W-:Y:S01]  /*4a90*/  R2UR UR12, R9 ;  /* 0x00000000090c72ca */ /* 0x000fe200000e0000 */
[----:B------:R-:W-:Y:S01]  /*4aa0*/  IMAD.MOV R8, RZ, RZ, -R9 ;  /* 0x000000ffff087224 */ /* 0x000fe200078e0a09 */
[----:B------:R-:W-:Y:S04]  /*4ab0*/  SHF.R.U32.HI R2, RZ, R25, R2 ;  /* 0x00000019ff027219 */ /* 0x000fe80000011602 */
[----:B------:R-:W-:Y:S02]  /*4ac0*/  R2UR UR13, R2 ;  /* 0x00000000020d72ca */ /* 0x000fe400000e0000 */
[----:B------:R-:W-:Y:S03]  /*4ad0*/  R2UR UR9, R8 ;  /* 0x00000000080972ca */ /* 0x000fe600000e0000 */
[----:B------:R-:W-:Y:S05]  /*4ae0*/  @!P4 IADD3 R9, P0, PT, R36, 0x580, RZ ;  /* 0x000005802409c810 */ /* 0x000fea0007f1e0ff */
[----:B------:R-:W-:Y:S03]  /*4af0*/  @!P4 IMAD.X R8, RZ, RZ, R37, P0 ;  /* 0x000000ffff08c224 */ /* 0x000fe600000e0625 */
[----:B------:R-:W-:Y:S02]  /*4b00*/  USEL UR13, UR8, UR13, !UP2 ;  /* 0x0000000d080d7287 */ /* 0x000fe4000d000000 */
[----:B------:R-:W-:Y:S04]  /*4b10*/  UIMAD UR11, UR5, UR9, UR11 ;  /* 0x00000009050b72a4 */ /* 0x000fe8000f8e020b */
[----:B------:R-:W-:Y:S05]  /*4b20*/  IMAD R2, RZ, RZ, -UR13 ;  /* 0x8000000dff027e24 */ /* 0x000fea000f8e02ff */
[----:B------:R-:W-:Y:S11]  /*4b30*/  R2UR UR8, R2 ;  /* 0x00000000020872ca */ /* 0x000ff600000e0000 */
[----:B------:R-:W-:Y:S02]  /*4b40*/  @!UPT UIADD3 URZ, UPT, UPT, URZ, URZ, URZ ;  /* 0x000000fffffff290 */ /* 0x000fe4000fffe0ff */
[----:B------:R-:W-:Y:S01]  /*4b50*/  UIMAD UR12, UR4, UR8, UR12 ;  /* 0x00000008040c72a4 */ /* 0x000fe2000f8e020c */
[----:B-1----:R-:W-:Y:S11]  /*4b60*/  @!P2 BRA `(.L_x_79) ;  /* 0x0000003c006ca947 */ /* 0x002ff60003800000 */
.L_x_171:
[----:B------:R-:W2:Y:S01]  /*4b70*/  LDC.64 R12, c[0x0][0xb18] ;  /* 0x0002c600ff0c7b82 */ /* 0x000ea20000000a00 */
[----:B------:R-:W-:Y:S01]  /*4b80*/  @!P4 R2UR UR14, R9 ;  /* 0x00000000090ec2ca */ /* 0x000fe200000e0000 */
[----:B------:R-:W-:Y:S01]  /*4b90*/  VOTEU.ALL UP1, P4 ;  /* 0x0000000000ff7886 */ /* 0x000fe20002020000 */
[----:B------:R-:W-:Y:S01]  /*4ba0*/  @!P4 R2UR UR8, R8 ;  /* 0x000000000808c2ca */ /* 0x000fe200000e0000 */
[----:B------:R-:W-:Y:S01]  /*4bb0*/  UIADD3 UR9, UPT, UPT, UR17, 0x100, URZ ;  /* 0x0000010011097890 */ /* 0x000fe2000fffe0ff */
[----:B-1----:R-:W-:Y:S03]  /*4bc0*/  @!P4 IMAD.MOV.U32 R0, RZ, RZ, 0x2000 ;  /* 0x00002000ff00c424 */ /* 0x002fe600078e00ff */
[----:B------:R-:W1:Y:S01]  /*4bd0*/  @!P1 LDC R2, c[0x0][0xb0c] ;  /* 0x0002c300ff029b82 */ /* 0x000e620000000800 */
[----:B------:R-:W-:Y:S01]  /*4be0*/  @!UP1 UPRMT UR20, URZ, 0x40, URZ ;  /* 0x00000040ff149896 */ /* 0x000fe200080000ff */
[----:B------:R-:W-:Y:S01]  /*4bf0*/  @P3 SHF.R.U32.HI R17, RZ, 0x10, R29 ;  /* 0x00000010ff113819 */ /* 0x000fe2000001161d */
[----:B------:R-:W-:Y:S01]  /*4c00*/  VOTEU.ALL UP0, P4 ;  /* 0x0000000000ff7886 */ /* 0x000fe20002000000 */
[----:B------:R-:W-:Y:S02]  /*4c10*/  UIADD3 UR16, UPT, UPT, UR18, 0x1, URZ ;  /* 0x0000000112107890 */ /* 0x000fe4000fffe0ff */
[----:B------:R-:W-:Y:S01]  /*4c20*/  @!UP1 UPRMT UR20, UR20, 0x5410, URZ ;  /* 0x0000541014149896 */ /* 0x000fe200080000ff */
[----:B------:R-:W-:Y:S01]  /*4c30*/  IMAD.U32 R8, RZ, RZ, UR14 ;  /* 0x0000000eff087e24 */ /* 0x000fe2000f8e00ff */
[----:B------:R-:W-:Y:S01]  /*4c40*/  UISETP.NE.AND UP5, UPT, UR16, 0x3, UPT ;  /* 0x000000031000788c */ /* 0x000fe2000bfa5270 */
[----:B------:R-:W-:Y:S01]  /*4c50*/  IMAD.U32 R9, RZ, RZ, UR8 ;  /* 0x00000008ff097e24 */ /* 0x000fe2000f8e00ff */
[----:B------:R-:W-:Y:S02]  /*4c60*/  @!UP1 ULEA UR8, UR18, UR7, 0xd ;  /* 0x0000000712089291 */ /* 0x000fe4000f8e68ff */
[----:B------:R-:W-:Y:S01]  /*4c70*/  @!P4 R2UR UR22, R8 ;  /* 0x000000000816c2ca */ /* 0x000fe200000e0000 */
[----:B------:R-:W-:Y:S01]  /*4c80*/  UPRMT UR19, UR45, 0x654, UR9 ;  /* 0x000006542d137896 */ /* 0x000fe20008000009 */
[----:B------:R-:W-:Y:S01]  /*4c90*/  @!P4 R2UR UR23, R9 ;  /* 0x000000000917c2ca */ /* 0x000fe200000e0000 */
[----:B------:R-:W-:Y:S01]  /*4ca0*/  @!UP1 UIADD3 UR8, UPT, UPT, UR8, 0x200, URZ ;  /* 0x0000020008089890 */ /* 0x000fe2000fffe0ff */
[----:B------:R-:W3:Y:S01]  /*4cb0*/  LDC.64 R8, c[0x0][0xb10] ;  /* 0x0002c400ff087b82 */ /* 0x000ee20000000a00 */
[----:B------:R-:W-:Y:S02]  /*4cc0*/  USEL UR18, URZ, 0x1, UP5 ;  /* 0x00000001ff127887 */ /* 0x000fe4000a800000 */
[----:B------:R-:W-:Y:S04]  /*4cd0*/  USEL UR16, UR16, URZ, UP5 ;  /* 0x000000ff10107287 */ /* 0x000fe8000a800000 */
[----:B------:R-:W-:Y:S01]  /*4ce0*/  ULEA UR14, UR16, UR7, 0x3 ;  /* 0x00000007100e7291 */ /* 0x000fe2000f8e18ff */
[----:B------:R-:W-:Y:S03]  /*4cf0*/  LOP3.LUT R35, R35, UR18, RZ, 0x3c, !PT ;  /* 0x0000001223237c12 */ /* 0x000fe6000f8e3cff */
[----:B------:R4:W-:Y:S01]  /*4d00*/  @!UP0 UTMALDG.4D.IM2COL [UR8], [UR22], UR20 ;  /* 0x00000008160083b4 */ /* 0x0009e20008058014 */
[----:B------:R5:W-:Y:S01]  /*4d10*/  @!P4 SYNCS.ARRIVE.TRANS64.RED.A0TR RZ, [UR17+0x100], R0 ;  /* 0x00010000ffffc9a7 */ /* 0x000be20008300411 */
[----:B------:R-:W-:Y:S01]  /*4d20*/  SHF.L.U32 R14, R35, 0x1f, RZ ;  /* 0x0000001f230e7819 */ /* 0x000fe200000006ff */
[C---:B---3--:R-:W-:Y:S01]  /*4d30*/  @!P1 IMAD.HI.U32 R8, R11.reuse, R8, RZ ;  /* 0x000000080b089227 */ /* 0x048fe200078e00ff */
[----:B--2---:R-:W-:Y:S02]  /*4d40*/  @!P1 ISETP.NE.AND P0, PT, R12, 0x1, PT ;  /* 0x000000010c00980c */ /* 0x004fe40003f05270 */
[----:B-1----:R-:W-:Y:S01]  /*4d50*/  @!P1 ISETP.NE.AND P2, PT, R2, 0x1, PT ;  /* 0x000000010200980c */ /* 0x002fe20003f45270 */
[----:B------:R-:W-:Y:S01]  /*4d60*/  SYNCS.ARRIVE.TRANS64.RED.A1T0 RZ, [UR19], RZ ;  /* 0x000000ffffff79a7 */ /* 0x000fe20008100413 */
[C---:B------:R-:W-:Y:S01]  /*4d70*/  @!P1 IMAD.HI.U32 R13, R10.reuse, R13, RZ ;  /* 0x0000000d0a0d9227 */ /* 0x040fe200078e00ff */
[----:B------:R-:W-:Y:S04]  /*4d80*/  @!P1 SHF.R.U32.HI R8, RZ, R9, R8 ;  /* 0x00000009ff089219 */ /* 0x000fe80000011608 */
[----:B------:R-:W-:Y:S01]  /*4d90*/  @!P1 SEL R8, R11, R8, !P2 ;  /* 0x000000080b089207 */ /* 0x000fe20005000000 */
[----:B------:R-:W1:Y:S01]  /*4da0*/  SYNCS.PHASECHK.TRANS64.TRYWAIT P5, [UR14+0x118], R14 ;  /* 0x0001180eff0075a7 */ /* 0x000e6200080a110e */
[----:B-----5:R-:W2:Y:S02]  /*4db0*/  @!P1 LDC R0, c[0x0][0xb20] ;  /* 0x0002c800ff009b82 */ /* 0x020ea40000000800 */
[----:B--2---:R-:W-:Y:S04]  /*4dc0*/  @!P1 SHF.R.U32.HI R0, RZ, R0, R13 ;  /* 0x00000000ff009219 */ /* 0x004fe8000001160d */
[----:B------:R-:W-:Y:S05]  /*4dd0*/  @!P1 SEL R9, R10, R0, !P0 ;  /* 0x000000000a099207 */ /* 0x000fea0004000000 */
[----:B------:R-:W-:Y:S02]  /*4de0*/  @!P1 IMAD.IADD R0, R9, 0x1, -R8 ;  /* 0x0000000109009824 */ /* 0x000fe400078e0a08 */
[----:B------:R-:W-:Y:S02]  /*4df0*/  @!P1 IMAD.IADD R8, R8, 0x1, -R9 ;  /* 0x0000000108089824 */ /* 0x000fe400078e0a09 */
[----:B------:R-:W-:Y:S02]  /*4e00*/  @!P1 IMAD R11, R0, R2, R11 ;  /* 0x00000002000b9224 */ /* 0x000fe400078e020b */
[----:B------:R-:W-:Y:S01]  /*4e10*/  @!P1 IMAD R10, R8, R12, R10 ;  /* 0x0000000c080a9224 */ /* 0x000fe200078e020a */
[----:B-1--4-:R-:W-:Y:S06]  /*4e20*/  @!P5 BRA `(.L_x_80) ;  /* 0x0000003800d4d947 */ /* 0x012fec0003800000 */
.L_x_173:
[----:B------:R-:W-:Y:S01]  /*4e30*/  @!P4 IADD3 R2, P0, PT, R36, 0x580, RZ ;  /* 0x000005802402c810 */ /* 0x000fe20007f1e0ff */
[----:B------:R-:W-:Y:S01]  /*4e40*/  VOTEU.ALL UP1, P4 ;  /* 0x0000000000ff7886 */ /* 0x000fe20002020000 */
[----:B------:R-:W-:Y:S01]  /*4e50*/  UIADD3 UR17, UPT, UPT, UR16, 0x1, URZ ;  /* 0x0000000110117890 */ /* 0x000fe2000fffe0ff */
[----:B------:R-:W-:Y:S01]  /*4e60*/  LOP3.LUT R34, R34, 0x1, RZ, 0x3c, !PT ;  /* 0x0000000122227812 */ /* 0x000fe200078e3cff */
[----:B------:R-:W-:Y:S01]  /*4e70*/  VOTEU.ALL UP0, P4 ;  /* 0x0000000000ff7886 */ /* 0x000fe20002000000 */
[----:B-1----:R-:W-:Y:S01]  /*4e80*/  @!P4 IMAD.X R0, RZ, RZ, R37, P0 ;  /* 0x000000ffff00c224 */ /* 0x002fe200000e0625 */
[----:B------:R-:W-:Y:S01]  /*4e90*/  @!P4 R2UR UR9, R2 ;  /* 0x000000000209c2ca */ /* 0x000fe200000e0000 */
[----:B------:R-:W-:Y:S01]  /*4ea0*/  @!UP1 UIADD3 UR10, UPT, UPT, UR10, 0x20, URZ ;  /* 0x000000200a0a9890 */ /* 0x000fe2000fffe0ff */
[----:B------:R-:W-:Y:S01]  /*4eb0*/  IMAD.IADD R14, R10, 0x1, R90 ;  /* 0x000000010a0e7824 */ /* 0x000fe200078e025a */
[----:B------:R-:W-:Y:S01]  /*4ec0*/  UISETP.NE.AND UP5, UPT, UR17, 0x3, UPT ;  /* 0x000000031100788c */ /* 0x000fe2000bfa5270 */
[----:B------:R-:W-:Y:S01]  /*4ed0*/  @!P4 R2UR UR8, R0 ;  /* 0x000000000008c2ca */ /* 0x000fe200000e0000 */
[----:B------:R-:W-:Y:S04]  /*4ee0*/  IMAD.IADD R18, R11, 0x1, R91 ;  /* 0x000000010b127824 */ /* 0x000fe800078e025b */
[----:B------:R-:W-:Y:S04]  /*4ef0*/  PLOP3.LUT P0, PT, PT, PT, UP5, 0x80, 0x8 ;  /* 0x000000000008781c */ /* 0x000fe80003f0f058 */
[----:B------:R-:W-:Y:S01]  /*4f00*/  IMAD.U32 R8, RZ, RZ, UR9 ;  /* 0x00000009ff087e24 */ /* 0x000fe2000f8e00ff */
[----:B------:R-:W-:Y:S01]  /*4f10*/  UIADD3 UR9, UPT, UPT, UR14, 0x100, URZ ;  /* 0x000001000e097890 */ /* 0x000fe2000fffe0ff */
[----:B------:R-:W-:Y:S02]  /*4f20*/  SEL R0, RZ, 0x1, P0 ;  /* 0x00000001ff007807 */ /* 0x000fe40000000000 */
[----:B------:R-:W-:Y:S01]  /*4f30*/  IMAD.U32 R9, RZ, RZ, UR8 ;  /* 0x00000008ff097e24 */ /* 0x000fe2000f8e00ff */
[----:B------:R-:W-:Y:S01]  /*4f40*/  @!UP1 ULEA UR8, UR16, UR7, 0xd ;  /* 0x0000000710089291 */ /* 0x000fe2000f8e68ff */
[----:B------:R-:W-:Y:S01]  /*4f50*/  @!P4 R2UR UR20, R8 ;  /* 0x000000000814c2ca */ /* 0x000fe200000e0000 */
[----:B------:R-:W-:Y:S01]  /*4f60*/  @!UP1 UPRMT UR16, URZ, 0x40, URZ ;  /* 0x00000040ff109896 */ /* 0x000fe200080000ff */
[----:B------:R-:W-:Y:S01]  /*4f70*/  LOP3.LUT R35, R35, R0, RZ, 0x3c, !PT ;  /* 0x0000000023237212 */ /* 0x000fe200078e3cff */
[----:B------:R-:W-:Y:S01]  /*4f80*/  @!UP1 UIADD3 UR8, UPT, UPT, UR8, 0x200, URZ ;  /* 0x0000020008089890 */ /* 0x000fe2000fffe0ff */
[----:B------:R-:W-:Y:S01]  /*4f90*/  @!P4 R2UR UR21, R9 ;  /* 0x000000000915c2ca */ /* 0x000fe200000e0000 */
[----:B------:R-:W-:Y:S02]  /*4fa0*/  @!UP1 UPRMT UR19, UR16, 0x5410, URZ ;  /* 0x0000541010139896 */ /* 0x000fe400080000ff */
[----:B------:R-:W-:Y:S10]  /*4fb0*/  UPRMT UR18, UR45, 0x654, UR9 ;  /* 0x000006542d127896 */ /* 0x000ff40008000009 */
[----:B------:R2:W-:Y:S01]  /*4fc0*/  @!UP0 UTMALDG.4D.IM2COL [UR8], [UR20], UR19 ;  /* 0x00000008140083b4 */ /* 0x0005e20008058013 */
[----:B------:R2:W-:Y:S01]  /*4fd0*/  @!P4 SYNCS.ARRIVE.TRANS64.RED.A0TR RZ, [UR14+0x100], R33 ;  /* 0x00010021ffffc9a7 */ /* 0x0005e2000830040e */
[----:B------:R-:W-:Y:S01]  /*4fe0*/  UPLOP3.LUT UP0, UPT, UPT, UPT, UPT, 0x80, 0x8 ;  /* 0x000000000008789c */ /* 0x000fe20003f0f070 */
[----:B------:R-:W-:Y:S01]  /*4ff0*/  SYNCS.ARRIVE.TRANS64.RED.A1T0 RZ, [UR18], RZ ;  /* 0x000000ffffff79a7 */ /* 0x000fe20008100412 */
[----:B------:R-:W-:Y:S01]  /*5000*/  USEL UR18, UR17, URZ, UP5 ;  /* 0x000000ff11127287 */ /* 0x000fe2000a800000 */
[----:B------:R-:W-:Y:S11]  /*5010*/  @P3 BRA `(.L_x_81) ;  /* 0xfffffff400043947 */ /* 0x000ff6000383ffff */
[----:B------:R-:W-:Y:S01]  /*5020*/  UIADD3 UR7, UPT, UPT, UR7, 0x118, URZ ;  /* 0x0000011807077890 */ /* 0x000fe2000fffe0ff */
[----:B------:R-:W-:-:S03]  /*5030*/  SHF.L.U32 R2, R35, 0x1f, RZ ;  /* 0x0000001f23027819 */ /* 0x000fc600000006ff */
[----:B------:R-:W-:-:S09]  /*5040*/  ULEA UR4, UR18, UR7, 0x3 ;  /* 0x0000000712047291 */ /* 0x000fd2000f8e18ff */
[----:B------:R-:W1:Y:S02]  /*5050*/  SYNCS.PHASECHK.TRANS64.TRYWAIT P0, [UR4], R2 ;  /* 0x00000002ff0075a7 */ /* 0x000e640008001104 */
[----:B-1----:R-:W-:Y:S05]  /*5060*/  @!P0 BRA `(.L_x_82) ;  /* 0x00000038005c8947 */ /* 0x002fea0003800000 */
.L_x_175:
[----:B------:R-:W-:-:S04]  /*5070*/  UIADD3 UR4, UPT, UPT, UR18, 0x1, URZ ;  /* 0x0000000112047890 */ /* 0x000fc8000fffe0ff */
[----:B------:R-:W-:-:S04]  /*5080*/  UISETP.NE.AND UP0, UPT, UR4, 0x3, UPT ;  /* 0x000000030400788c */ /* 0x000fc8000bf05270 */
[----:B------:R-:W-:Y:S02]  /*5090*/  USEL UR4, UR4, URZ, UP0 ;  /* 0x000000ff04047287 */ /* 0x000fe40008000000 */
[----:B------:R-:W-:-:S04]  /*50a0*/  PLOP3.LUT P0, PT, PT, PT, UP0, 0x80, 0x8 ;  /* 0x000000000008781c */ /* 0x000fc80003f0f008 */
[----:B-1----:R-:W-:Y:S01]  /*50b0*/  SEL R2, RZ, 0x1, P0 ;  /* 0x00000001ff027807 */ /* 0x002fe20000000000 */
[----:B------:R-:W-:-:S03]  /*50c0*/  IMAD.U32 R0, RZ, RZ, UR4 ;  /* 0x00000004ff007e24 */ /* 0x000fc6000f8e00ff */
[----:B------:R-:W-:Y:S01]  /*50d0*/  LOP3.LUT R35, R35, R2, RZ, 0x3c, !PT ;  /* 0x0000000223237212 */ /* 0x000fe200078e3cff */
[C---:B------:R-:W-:Y:S01]  /*50e0*/  VIADD R4, R0.reuse, 0x1 ;  /* 0x0000000100047836 */ /* 0x040fe20000000000 */
[----:B------:R-:W-:Y:S02]  /*50f0*/  LEA R2, R0, UR7, 0x3 ;  /* 0x0000000700027c11 */ /* 0x000fe4000f8e18ff */
[----:B------:R-:W-:Y:S02]  /*5100*/  SHF.L.U32 R3, R35, 0x1f, RZ ;  /* 0x0000001f23037819 */ /* 0x000fe400000006ff */
[----:B------:R-:W-:Y:S02]  /*5110*/  ISETP.NE.AND P0, PT, R4, 0x3, PT ;  /* 0x000000030400780c */ /* 0x000fe40003f05270 */
[----:B------:R-:W1:Y:S02]  /*5120*/  SYNCS.PHASECHK.TRANS64.TRYWAIT P1, [R2+URZ], R3 ;  /* 0x00000003020075a7 */ /* 0x000e6400080211ff */
[----:B------:R-:W-:-:S02]  /*5130*/  SEL R0, RZ, 0x1, P0 ;  /* 0x00000001ff007807 */ /* 0x000fc40000000000 */
[----:B------:R-:W-:Y:S02]  /*5140*/  SEL R4, R4, RZ, P0 ;  /* 0x000000ff04047207 */ /* 0x000fe40000000000 */
[----:B------:R-:W-:Y:S01]  /*5150*/  LOP3.LUT R0, R35, R0, RZ, 0x3c, !PT ;  /* 0x0000000023007212 */ /* 0x000fe200078e3cff */
[----:B-1----:R-:W-:Y:S06]  /*5160*/  @!P1 BRA `(.L_x_83) ;  /* 0x0000003800349947 */ /* 0x002fec0003800000 */
.L_x_176:
[----:B------:R-:W-:Y:S02]  /*5170*/  LEA R4, R4, UR7, 0x3 ;  /* 0x0000000704047c11 */ /* 0x000fe4000f8e18ff */
[----:B------:R-:W-:-:S07]  /*5180*/  SHF.L.U32 R0, R0, 0x1f, RZ ;  /* 0x0000001f00007819 */ /* 0x000fce00000006ff */
.L_x_84:
[----:B---3--:R3:W4:Y:S02]  /*5190*/  SYNCS.PHASECHK.TRANS64.TRYWAIT P0, [R4+URZ], R0 ;  /* 0x00000000040075a7 */ /* 0x00872400080011ff */
[----:B----4-:R-:W-:Y:S05]  /*51a0*/  @!P0 NANOSLEEP.SYNCS 0x989680 ;  /* 0x009896800000895d */ /* 0x010fea0003900000 */
[----:B------:R-:W4:Y:S02]  /*51b0*/  @!P0 SYNCS.PHASECHK.TRANS64 P0, [R4+URZ], R0 ;  /* 0x00000000040085a7 */ /* 0x000f2400080010ff */
[----:B--2-4-:R-:W-:Y:S05]  /*51c0*/  @P0 EXIT ;  /* 0x000000000000094d */ /* 0x014fea0003800000 */
[----:B------:R-:W-:Y:S05]  /*51d0*/  BRA `(.L_x_84) ;  /* 0xfffffffc00ec7947 */ /* 0x000fea000383ffff */
.L_x_72:
[----:B------:R-:W-:-:S06]  /*51e0*/  UISETP.GE.AND UP0, UPT, UR6, 0x4, UPT ;  /* 0x000000040600788c */ /* 0x000fcc000bf06270 */
[----:B------:R-:W-:-:S13]  /*51f0*/  PLOP3.LUT P0, PT, PT, PT, UP0, 0x80, 0x8 ;  /* 0x000000000008781c */ /* 0x000fda0003f0f008 */
[----:B------:R-:W-:Y:S05]  /*5200*/  @!P0 EXIT ;  /* 0x000000000000894d */ /* 0x000fea0003800000 */
[----:B------:R-:W-:Y:S01]  /*5210*/  BAR.SYNC.DEFER_BLOCKING 0x6, 0xa0 ;  /* 0x0182800000007b1d */ /* 0x000fe20000010000 */
[C---:B------:R-:W-:Y:S01]  /*5220*/  IMAD.SHL.U32 R0, R102.reuse, 0x20, RZ ;  /* 0x0000002066007824 */ /* 0x040fe200078e00ff */
[C---:B------:R-:W-:Y:S01]  /*5230*/  LOP3.LUT R103, R102.reuse, 0x2, RZ, 0xc0, !PT ;  /* 0x0000000266677812 */ /* 0x040fe200078ec0ff */
[C---:B------:R-:W-:Y:S01]  /*5240*/  IMAD.SHL.U32 R106, R102.reuse, 0x4, RZ ;  /* 0x00000004666a7824 */ /* 0x040fe200078e00ff */
[C---:B------:R-:W-:Y:S01]  /*5250*/  LOP3.LUT R99, R102.reuse, 0x60, RZ, 0xc0, !PT ;  /* 0x0000006066637812 */ /* 0x040fe200078ec0ff */
[----:B------:R-:W-:Y:S01]  /*5260*/  IMAD.U32 R46, R102, 0x10000, RZ ;  /* 0x00010000662e7824 */ /* 0x000fe200078e00ff */
[----:B------:R-:W-:Y:S02]  /*5270*/  UMOV UR52, 0x400 ;  /* 0x0000040000347882 */ /* 0x000fe40000000000 */
[----:B------:R-:W1:Y:S01]  /*5280*/  LDC R95, c[0x0][0x370] ;  /* 0x0000dc00ff5f7b82 */ /* 0x000e620000000800 */
[----:B------:R-:W-:Y:S01]  /*5290*/  ULEA UR52, UR45, UR52, 0x18 ;  /* 0x000000342d347291 */ /* 0x000fe2000f8ec0ff */
[----:B------:R-:W-:Y:S01]  /*52a0*/  LOP3.LUT R4, R0, 0xc0, RZ, 0xc0, !PT ;  /* 0x000000c000047812 */ /* 0x000fe200078ec0ff */
[----:B------:R-:W-:Y:S01]  /*52b0*/  IMAD.MOV.U32 R98, RZ, RZ, 0x1 ;  /* 0x00000001ff627424 */ /* 0x000fe200078e00ff */
[----:B------:R-:W-:Y:S01]  /*52c0*/  LOP3.LUT R102, R102, 0x4, RZ, 0xc0, !PT ;  /* 0x0000000466667812 */ /* 0x000fe200078ec0ff */
[----:B------:R-:W-:Y:S01]  /*52d0*/  UIADD3 UR55, UPT, UPT, UR52, 0x200, URZ ;  /* 0x0000020034377890 */ /* 0x000fe2000fffe0ff */
[----:B------:R-:W-:Y:S01]  /*52e0*/  LOP3.LUT R106, R4, 0x18, R106, 0xf8, !PT ;  /* 0x00000018046a7812 */ /* 0x000fe200078ef86a */
[----:B------:R-:W-:Y:S01]  /*52f0*/  IMAD.MOV.U32 R45, RZ, RZ, RZ ;  /* 0x000000ffff2d7224 */ /* 0x000fe200078e00ff */
[----:B------:R-:W2:Y:S01]  /*5300*/  LDC R42, c[0x0][0xb0c] ;  /* 0x0002c300ff2a7b82 */ /* 0x000ea20000000800 */
[----:B------:R-:W-:-:S02]  /*5310*/  IADD3 R105, PT, PT, -R102, 0x2, RZ ;  /* 0x0000000266697810 */ /* 0x000fc40007ffe1ff */
[----:B------:R-:W-:Y:S02]  /*5320*/  CS2R R96, SRZ ;  /* 0x0000000000607805 */ /* 0x000fe4000001ff00 */
[----:B------:R-:W-:Y:S01]  /*5330*/  LOP3.LUT R106, R106, 0xf20, R0, 0xf8, !PT ;  /* 0x00000f206a6a7812 */ /* 0x000fe200078ef800 */
[----:B------:R-:W-:Y:S01]  /*5340*/  IMAD.MOV.U32 R64, RZ, RZ, RZ ;  /* 0x000000ffff407224 */ /* 0x000fe200078e00ff */
[----:B------:R-:W-:Y:S01]  /*5350*/  LOP3.LUT R46, R46, 0x600000, RZ, 0xc0, !PT ;  /* 0x006000002e2e7812 */ /* 0x000fe200078ec0ff */
[----:B------:R-:W-:Y:S01]  /*5360*/  IMAD.MOV R103, RZ, RZ, -R103 ;  /* 0x000000ffff677224 */ /* 0x000fe200078e0a67 */
[----:B------:R-:W-:Y:S01]  /*5370*/  LEA R106, R106, UR55, 0x1 ;  /* 0x000000376a6a7c11 */ /* 0x000fe2000f8e08ff */
[----:B------:R-:W4:Y:S01]  /*5380*/  LDC R93, c[0x0][0xb20] ;  /* 0x0002c800ff5d7b82 */ /* 0x000f220000000800 */
[----:B------:R-:W3:Y:S01]  /*5390*/  LDS R2, [UR52+0x190] ;  /* 0x00019034ff027984 */ /* 0x000ee20008000800 */
[----:B------:R-:W-:Y:S01]  /*53a0*/  IMAD.MOV R102, RZ, RZ, -R102 ;  /* 0x000000ffff667224 */ /* 0x000fe200078e0a66 */
[----:B------:R-:W1:Y:S01]  /*53b0*/  LDCU.64 UR56, c[0x0][0x348] ;  /* 0x00006900ff3877ac */ /* 0x000e620008000a00 */
[----:B------:R-:W-:Y:S01]  /*53c0*/  IMAD.SHL.U32 R105, R105, 0x10, RZ ;  /* 0x0000001069697824 */ /* 0x000fe200078e00ff */
[----:B------:R-:W1:Y:S03]  /*53d0*/  LDCU.64 UR36, c[0x0][0x888] ;  /* 0x00011100ff2477ac */ /* 0x000e660008000a00 */
[----:B------:R-:W1:Y:S01]  /*53e0*/  LDC R41, c[0x0][0xb30] ;  /* 0x0002cc00ff297b82 */ /* 0x000e620000000800 */
[----:B------:R-:W1:Y:S01]  /*53f0*/  LDCU.64 UR46, c[0x0][0x8b0] ;  /* 0x00011600ff2e77ac */ /* 0x000e620008000a00 */
[----:B------:R-:W1:Y:S06]  /*5400*/  LDCU.64 UR38, c[0x0][0x8a8] ;  /* 0x00011500ff2677ac */ /* 0x000e6c0008000a00 */
[----:B------:R-:W1:Y:S01]  /*5410*/  LDC.64 R84, c[0x0][0xb10] ;  /* 0x0002c400ff547b82 */ /* 0x000e620000000a00 */
[----:B------:R-:W1:Y:S01]  /*5420*/  LDCU.64 UR48, c[0x0][0xa90] ;  /* 0x00015200ff3077ac */ /* 0x000e620008000a00 */
[----:B------:R-:W-:-:S06]  /*5430*/  UMOV UR54, URZ ;  /* 0x000000ff00367c82 */ /* 0x000fcc0008000000 */
[----:B------:R-:W1:Y:S01]  /*5440*/  LDC.64 R38, c[0x0][0xb18] ;  /* 0x0002c600ff267b82 */ /* 0x000e620000000a00 */
[----:B------:R-:W-:-:S07]  /*5450*/  UMOV UR53, URZ ;  /* 0x000000ff00357c82 */ /* 0x000fce0008000000 */
[----:B------:R-:W1:Y:S08]  /*5460*/  LDC.64 R80, c[0x0][0x888] ;  /* 0x00022200ff507b82 */ /* 0x000e700000000a00 */
[----:B------:R-:W1:Y:S01]  /*5470*/  LDC.64 R36, c[0x0][0xb28] ;  /* 0x0002ca00ff247b82 */ /* 0x000e620000000a00 */
[C---:B---3--:R-:W-:Y:S01]  /*5480*/  VIADD R3, R2.reuse, 0x40 ;  /* 0x0000004002037836 */ /* 0x048fe20000000000 */
[----:B------:R-:W-:-:S04]  /*5490*/  LOP3.LUT R2, R2, 0xffff, RZ, 0xc0, !PT ;  /* 0x0000ffff02027812 */ /* 0x000fc800078ec0ff */
[----:B------:R-:W-:Y:S02]  /*54a0*/  LOP3.LUT R3, R3, 0xffff, RZ, 0xc0, !PT ;  /* 0x0000ffff03037812 */ /* 0x000fe400078ec0ff */
[----:B------:R-:W3:Y:S03]  /*54b0*/  LDC.64 R82, c[0x0][0x890] ;  /* 0x00022400ff527b82 */ /* 0x000ee60000000a00 */
[----:B------:R1:W-:Y:S05]  /*54c0*/  STL.64 [R1], R2 ;  /* 0x0000000201007387 */ /* 0x0003ea0000100a00 */
[----:B------:R-:W1:Y:S08]  /*54d0*/  LDC.64 R88, c[0x0][0xa80] ;  /* 0x0002a000ff587b82 */ /* 0x000e700000000a00 */
[----:B------:R-:W1:Y:S08]  /*54e0*/  LDC.64 R86, c[0x0][0xa88] ;  /* 0x0002a200ff567b82 */ /* 0x000e700000000a00 */
[----:B--2-4-:R-:W1:Y:S02]  /*54f0*/  LDC R94, c[0x0][0x374] ;  /* 0x0000dd00ff5e7b82 */ /* 0x014e640000000800 */
.L_x_115:
[----:B-1----:R-:W-:Y:S04]  /*5500*/  SHF.L.U32 R2, R96, 0x1f, RZ ;  /* 0x0000001f60027819 */ /* 0x002fe800000006ff */
[----:B------:R-:W1:Y:S02]  /*5510*/  SYNCS.PHASECHK.TRANS64.TRYWAIT P0, [UR52+0x140], R2 ;  /* 0x00014002ff0075a7 */ /* 0x000e640008001134 */
[----:B-1----:R-:W-:Y:S05]  /*5520*/  @!P0 BRA `(.L_x_85) ;  /* 0x0000003400588947 */ /* 0x002fea0003800000 */
.L_x_178:
[----:B------:R-:W2:Y:S01]  /*5530*/  LDC.64 R10, c[0x0][0xb10] ;  /* 0x0002c400ff0a7b82 */ /* 0x000ea20000000a00 */
[----:B------:R-:W4:Y:S01]  /*5540*/  LDS.128 R20, [UR52+0x180] ;  /* 0x00018034ff147984 */ /* 0x000f220008000c00 */
[----:B------:R-:W-:Y:S01]  /*5550*/  UIADD3 UR4, UPT, UPT, UR52, 0x148, URZ ;  /* 0x0000014834047890 */ /* 0x000fe2000fffe0ff */
[----:B-1----:R-:W-:Y:S01]  /*5560*/  IMAD R0, R45, 0x4, R1 ;  /* 0x000000042d007824 */ /* 0x002fe200078e0201 */
[----:B------:R-:W-:Y:S04]  /*5570*/  ISETP.NE.AND P1, PT, R41, 0x1, PT ;  /* 0x000000012900780c */ /* 0x000fe80003f25270 */
[----:B------:R-:W1:Y:S01]  /*5580*/  LDC.64 R8, c[0x0][0xb18] ;  /* 0x0002c600ff087b82 */ /* 0x000e620000000a00 */
[----:B------:R-:W-:Y:S01]  /*5590*/  UPRMT UR4, URZ, 0x654, UR4 ;  /* 0x00000654ff047896 */ /* 0x000fe20008000004 */
[----:B------:R-:W-:Y:S01]  /*55a0*/  ISETP.GE.AND P0, PT, R40, 0x1, PT ;  /* 0x000000012800780c */ /* 0x000fe20003f06270 */
[----:B------:R-:W-:Y:S01]  /*55b0*/  @!PT LDS RZ, [RZ] ;  /* 0x00000000fffff984 */ /* 0x000fe20000000800 */
[----:B------:R-:W-:Y:S01]  /*55c0*/  @!PT LDS RZ, [RZ] ;  /* 0x00000000fffff984 */ /* 0x000fe20000000800 */
[----:B------:R-:W-:Y:S01]  /*55d0*/  @!PT LDS RZ, [RZ] ;  /* 0x00000000fffff984 */ /* 0x000fe20000000800 */
[----:B------:R-:W-:Y:S01]  /*55e0*/  @!PT LDS RZ, [RZ] ;  /* 0x00000000fffff984 */ /* 0x000fe20000000800 */
[----:B------:R3:W-:Y:S06]  /*55f0*/  MEMBAR.ALL.CTA ;  /* 0x0000000000007992 */ /* 0x0007ec0000008000 */
[----:B---3--:R-:W3:Y:S01]  /*5600*/  FENCE.VIEW.ASYNC.S ;  /* 0x00000000000073c6 */ /* 0x008ee20000000000 */
[----:B------:R-:W1:Y:S08]  /*5610*/  @!P1 LDC R12, c[0x0][0xb20] ;  /* 0x0002c800ff0c9b82 */ /* 0x000e700000000800 */
[----:B------:R-:W1:Y:S01]  /*5620*/  @!P1 LDC R7, c[0x0][0xb0c] ;  /* 0x0002c300ff079b82 */ /* 0x000e620000000800 */
[----:B---3--:R-:W-:Y:S01]  /*5630*/  SYNCS.ARRIVE.TRANS64.RED.A1T0 RZ, [UR4], RZ ;  /* 0x000000ffffff79a7 */ /* 0x008fe20008100404 */
[----:B------:R3:W5:Y:S01]  /*5640*/  LDL R16, [R0] ;  /* 0x0000000000107983 */ /* 0x0007620000100800 */
[----:B----4-:R-:W-:Y:S04]  /*5650*/  LOP3.LUT P4, RZ, R22, 0x1, RZ, 0xc0, !PT ;  /* 0x0000000116ff7812 */ /* 0x010fe8000788c0ff */
[----:B------:R-:W-:Y:S09]  /*5660*/  P2R R107, PR, RZ, 0x10 ;  /* 0x00000010ff6b7803 */ /* 0x000ff20000000000 */
[----:B------:R-:W-:Y:S02]  /*5670*/  @P4 MOV R44, R20 ;  /* 0x00000014002c4202 */ /* 0x000fe40000000f00 */
[----:B------:R-:W-:Y:S01]  /*5680*/  @P4 LOP3.LUT R43, R21, 0xffff, RZ, 0xc0, !PT ;  /* 0x0000ffff152b4812 */ /* 0x000fe200078ec0ff */
[----:B--23--:R-:W-:Y:S06]  /*5690*/  @!P0 BRA `(.L_x_86) ;  /* 0x0000000000a48947 */ /* 0x00cfec0003800000 */
[----:B------:R-:W-:Y:S01]  /*56a0*/  IMAD.HI.U32 R0, R94, R39, RZ ;  /* 0x000000275e007227 */ /* 0x000fe200078e00ff */
[----:B------:R-:W-:Y:S02]  /*56b0*/  ISETP.NE.AND P0, PT, R38, 0x1, PT ;  /* 0x000000012600780c */ /* 0x000fe40003f05270 */
[----:B------:R-:W-:Y:S01]  /*56c0*/  ISETP.NE.AND P2, PT, R40, 0x1, PT ;  /* 0x000000012800780c */ /* 0x000fe20003f45270 */
[----:B------:R-:W-:Y:S01]  /*56d0*/  IMAD.HI.U32 R4, R95, R84, RZ ;  /* 0x000000545f047227 */ /* 0x000fe200078e00ff */
[----:B------:R-:W-:Y:S02]  /*56e0*/  SHF.R.U32.HI R0, RZ, R93, R0 ;  /* 0x0000005dff007219 */ /* 0x000fe40000011600 */
[----:B------:R-:W-:Y:S01]  /*56f0*/  ISETP.NE.AND P3, PT, R42, 0x1, PT ;  /* 0x000000012a00780c */ /* 0x000fe20003f65270 */
[----:B------:R-:W-:Y:S01]  /*5700*/  IMAD.HI.U32 R6, R43, R39, RZ ;  /* 0x000000272b067227 */ /* 0x000fe200078e00ff */
[-C--:B------:R-:W-:Y:S02]  /*5710*/  SHF.R.U32.HI R4, RZ, R85.reuse, R4 ;  /* 0x00000055ff047219 */ /* 0x080fe40000011604 */
        /* <DEDUP_REMOVED lines=14> */
[C---:B------:R-:W-:Y:S03]  /*5800*/  IMAD.HI.U32 R0, R3.reuse, R36, RZ ;  /* 0x0000002403007227 */ /* 0x040fe600078e00ff */
[C---:B------:R-:W-:Y:S02]  /*5810*/  ISETP.GE.OR P0, PT, R2.reuse, R5, P0 ;  /* 0x000000050200720c */ /* 0x040fe40000706670 */
[----:B------:R-:W-:Y:S04]  /*5820*/  SHF.R.U32.HI R0, RZ, R37, R0 ;  /* 0x00000025ff007219 */ /* 0x000fe80000011600 */
[C---:B------:R-:W-:Y:S05]  /*5830*/  SEL R6, R3.reuse, R0, !P2 ;  /* 0x0000000003067207 */ /* 0x040fea0005000000 */
        /* <DEDUP_REMOVED lines=14> */
[----:B------:R-:W-:Y:S07]  /*5920*/  IMAD R43, R3, R38, R43 ;  /* 0x00000026032b7224 */ /* 0x000fee00078e022b */
.L_x_86:
[----:B-1----:R-:W-:Y:S01]  /*5930*/  @!P1 ISETP.NE.AND P0, PT, R8, 0x1, PT ;  /* 0x000000010800980c */ /* 0x002fe20003f05270 */
[----:B------:R-:W-:Y:S01]  /*5940*/  @!P1 IMAD.HI.U32 R0, R44, R10, RZ ;  /* 0x0000000a2c009227 */ /* 0x000fe200078e00ff */
[----:B------:R-:W-:Y:S01]  /*5950*/  @!P1 ISETP.NE.AND P2, PT, R7, 0x1, PT ;  /* 0x000000010700980c */ /* 0x000fe20003f45270 */
[----:B------:R-:W-:Y:S01]  /*5960*/  ULOP3.LUT UP0, URZ, UR55, 0x1b0, URZ, 0xc0, !UPT ;  /* 0x000001b037ff7892 */ /* 0x000fe2000f80c0ff */
[----:B------:R-:W-:Y:S01]  /*5970*/  R2UR UR41, R14 ;  /* 0x000000000e2972ca */ /* 0x000fe200000e0000 */
[C---:B------:R-:W-:Y:S01]  /*5980*/  @!P1 IMAD.HI.U32 R2, R43.reuse, R9, RZ ;  /* 0x000000092b029227 */ /* 0x040fe200078e00ff */
[----:B------:R-:W-:Y:S02]  /*5990*/  @!P1 SHF.R.U32.HI R0, RZ, R11, R0 ;  /* 0x0000000bff009219 */ /* 0x000fe40000011600 */
[----:B------:R-:W-:Y:S02]  /*59a0*/  @P4 SHF.R.U32.HI R104, RZ, 0x10, R21 ;  /* 0x00000010ff684819 */ /* 0x000fe40000011615 */
[----:B------:R-:W-:Y:S02]  /*59b0*/  @!P1 SHF.R.U32.HI R2, RZ, R12, R2 ;  /* 0x0000000cff029219 */ /* 0x000fe40000011602 */
[----:B------:R-:W-:Y:S02]  /*59c0*/  @!P1 SEL R3, R44, R0, !P2 ;  /* 0x000000002c039207 */ /* 0x000fe40005000000 */
[----:B------:R-:W-:Y:S03]  /*59d0*/  @!P1 SEL R2, R43, R2, !P0 ;  /* 0x000000022b029207 */ /* 0x000fe60004000000 */
[----:B------:R-:W-:Y:S02]  /*59e0*/  USHF.L.U32 UR41, UR41, 0x6, URZ ;  /* 0x0000000629297899 */ /* 0x000fe400080006ff */
[----:B------:R-:W-:Y:S02]  /*59f0*/  @!P1 IMAD.IADD R0, R2, 0x1, -R3 ;  /* 0x0000000102009824 */ /* 0x000fe400078e0a03 */
[----:B------:R-:W-:Y:S02]  /*5a00*/  @!P1 IMAD.IADD R2, R3, 0x1, -R2 ;  /* 0x0000000103029824 */ /* 0x000fe400078e0a02 */
[----:B------:R-:W-:Y:S02]  /*5a10*/  @!P1 IMAD R44, R0, R7, R44 ;  /* 0x00000007002c9224 */ /* 0x000fe400078e022c */
[----:B------:R-:W-:Y:S01]  /*5a20*/  @!P1 IMAD R43, R2, R8, R43 ;  /* 0x00000008022b9224 */ /* 0x000fe200078e022b */
[----:B------:R-:W-:Y:S06]  /*5a30*/  BRA.U !UP0, `(.L_x_87) ;  /* 0x00000001087c7547 */ /* 0x000fec000b800000 */
[----:B------:R-:W1:Y:S01]  /*5a40*/  LDCU.64 UR8, c[0x4][0x80] ;  /* 0x01001000ff0877ac */ /* 0x000e620008000a00 */
[----:B------:R-:W-:Y:S01]  /*5a50*/  MOV R2, 0x0 ;  /* 0x0000000000027802 */ /* 0x000fe20000000f00 */
[----:B------:R-:W-:Y:S02]  /*5a60*/  HFMA2 R12, -RZ, RZ, 0, 5.9604644775390625e-08 ;  /* 0x00000001ff0c7431 */ /* 0x000fe400000001ff */
[----:B------:R-:W-:Y:S01]  /*5a70*/  IMAD.MOV.U32 R8, RZ, RZ, 0x70 ;  /* 0x00000070ff087424 */ /* 0x000fe200078e00ff */
[----:B------:R2:W3:Y:S01]  /*5a80*/  LDC.64 R14, c[0x4][R2] ;  /* 0x01000000020e7b82 */ /* 0x0004e20000000a00 */
[----:B------:R-:W4:Y:S01]  /*5a90*/  LDCU.64 UR6, c[0x4][0x88] ;  /* 0x01001100ff0677ac */ /* 0x000f220008000a00 */
[----:B------:R-:W-:Y:S01]  /*5aa0*/  IMAD.MOV.U32 R13, RZ, RZ, RZ ;  /* 0x000000ffff0d7224 */ /* 0x000fe200078e00ff */
[----:B------:R-:W2:Y:S01]  /*5ab0*/  LDCU.64 UR4, c[0x4][0x8] ;  /* 0x01000100ff0477ac */ /* 0x000ea20008000a00 */
[----:B-1----:R-:W-:Y:S01]  /*5ac0*/  MOV R5, UR9 ;  /* 0x0000000900057c02 */ /* 0x002fe20008000f00 */
[----:B------:R-:W-:Y:S01]  /*5ad0*/  IMAD.U32 R4, RZ, RZ, UR8 ;  /* 0x00000008ff047e24 */ /* 0x000fe2000f8e00ff */
[----:B----4-:R-:W-:Y:S01]  /*5ae0*/  MOV R7, UR7 ;  /* 0x0000000700077c02 */ /* 0x010fe20008000f00 */
[----:B------:R-:W-:Y:S01]  /*5af0*/  IMAD.U32 R6, RZ, RZ, UR6 ;  /* 0x00000006ff067e24 */ /* 0x000fe2000f8e00ff */
[----:B--2---:R-:W-:Y:S01]  /*5b00*/  MOV R11, UR5 ;  /* 0x00000005000b7c02 */ /* 0x004fe20008000f00 */
[----:B------:R-:W-:Y:S02]  /*5b10*/  IMAD.U32 R10, RZ, RZ, UR4 ;  /* 0x00000004ff0a7e24 */ /* 0x000fe4000f8e00ff */
[----:B------:R-:W-:Y:S07]  /*5b20*/  LEPC R20, `(.L_x_88) ;  /* 0x000000001014794e */ /* 0x000fee0000000000 */
[----:B---3-5:R-:W-:Y:S05]  /*5b30*/  CALL.ABS.NOINC R14 ;  /* 0x000000000e007343 */ /* 0x028fea0003c00000 */
.L_x_88:
[----:B------:R-:W1:Y:S01]  /*5b40*/  LDCU.64 UR8, c[0x4][0x80] ;  /* 0x01001000ff0877ac */ /* 0x000e620008000a00 */
[----:B------:R-:W2:Y:S01]  /*5b50*/  LDC.64 R2, c[0x4][R2] ;  /* 0x0100000002027b82 */ /* 0x000ea20000000a00 */
[----:B------:R-:W-:Y:S02]  /*5b60*/  HFMA2 R12, -RZ, RZ, 0, 5.9604644775390625e-08 ;  /* 0x00000001ff0c7431 */ /* 0x000fe400000001ff */
[----:B------:R-:W-:Y:S02]  /*5b70*/  IMAD.MOV.U32 R8, RZ, RZ, 0x70 ;  /* 0x00000070ff087424 */ /* 0x000fe400078e00ff */
[----:B------:R-:W-:Y:S01]  /*5b80*/  IMAD.MOV.U32 R13, RZ, RZ, RZ ;  /* 0x000000ffff0d7224 */ /* 0x000fe200078e00ff */
[----:B------:R-:W3:Y:S01]  /*5b90*/  LDCU.64 UR6, c[0x4][0x88] ;  /* 0x01001100ff0677ac */ /* 0x000ee20008000a00 */
[----:B------:R-:W4:Y:S01]  /*5ba0*/  LDCU.64 UR4, c[0x4][0x8] ;  /* 0x01000100ff0477ac */ /* 0x000f220008000a00 */
[----:B-1----:R-:W-:Y:S02]  /*5bb0*/  MOV R4, UR8 ;  /* 0x0000000800047c02 */ /* 0x002fe40008000f00 */
[----:B------:R-:W-:Y:S02]  /*5bc0*/  MOV R5, UR9 ;  /* 0x0000000900057c02 */ /* 0x000fe40008000f00 */
[----:B---3--:R-:W-:Y:S01]  /*5bd0*/  MOV R7, UR7 ;  /* 0x0000000700077c02 */ /* 0x008fe20008000f00 */
[----:B------:R-:W-:Y:S01]  /*5be0*/  IMAD.U32 R6, RZ, RZ, UR6 ;  /* 0x00000006ff067e24 */ /* 0x000fe2000f8e00ff */
[----:B----4-:R-:W-:Y:S01]  /*5bf0*/  MOV R11, UR5 ;  /* 0x00000005000b7c02 */ /* 0x010fe20008000f00 */
[----:B------:R-:W-:Y:S02]  /*5c00*/  IMAD.U32 R10, RZ, RZ, UR4 ;  /* 0x00000004ff0a7e24 */ /* 0x000fe4000f8e00ff */
[----:B------:R-:W-:Y:S07]  /*5c10*/  LEPC R20, `(.L_x_87) ;  /* 0x000000001014794e */ /* 0x000fee0000000000 */
[----:B--2---:R-:W-:Y:S05]  /*5c20*/  CALL.ABS.NOINC R2 ;  /* 0x0000000002007343 */ /* 0x004fea0003c00000 */
.L_x_87:
[----:B------:R-:W-:Y:S01]  /*5c30*/  ISETP.NE.U32.AND P3, PT, R82, RZ, PT ;  /* 0x000000ff5200720c */ /* 0x000fe20003f65070 */
[----:B------:R-:W-:Y:S01]  /*5c40*/  UISETP.NE.U32.AND UP0, UPT, UR46, URZ, UPT ;  /* 0x000000ff2e00728c */ /* 0x000fe2000bf05070 */
[----:B------:R-:W-:Y:S02]  /*5c50*/  ISETP.NE.AND P6, PT, R101, RZ, PT ;  /* 0x000000ff6500720c */ /* 0x000fe40003fc5270 */
[----:B------:R-:W-:Y:S01]  /*5c60*/  ISETP.NE.AND.EX P3, PT, R83, RZ, PT, P3 ;  /* 0x000000ff5300720c */ /* 0x000fe20003f65330 */
[----:B------:R-:W-:Y:S01]  /*5c70*/  UISETP.NE.AND.EX UP0, UPT, UR47, URZ, UPT, UP0 ;  /* 0x000000ff2f00728c */ /* 0x000fe2000bf05300 */
[----:B------:R-:W-:Y:S02]  /*5c80*/  ISETP.NE.U32.AND P1, PT, RZ, UR36, PT ;  /* 0x00000024ff007c0c */ /* 0x000fe4000bf25070 */
[----:B------:R-:W-:Y:S02]  /*5c90*/  PLOP3.LUT P0, PT, PT, PT, PT, 0x8, 0x80 ;  /* 0x000000000080781c */ /* 0x000fe40003f0e170 */
[----:B------:R-:W-:Y:S05]  /*5ca0*/  ISETP.NE.AND.EX P1, PT, RZ, UR37, PT, P1 ;  /* 0x00000025ff007c0c */ /* 0x000fea000bf25310 */
[----:B------:R-:W-:Y:S02]  /*5cb0*/  @P6 PLOP3.LUT P0, PT, P3, PT, PT, 0x80, 0x8 ;  /* 0x000000000008681c */ /* 0x000fe40001f0f070 */
[----:B------:R-:W-:Y:S11]  /*5cc0*/  @!P3 BRA `(.L_x_89) ;  /* 0x00000000002cb947 */ /* 0x000ff60003800000 */
[----:B------:R-:W-:Y:S01]  /*5cd0*/  ISETP.NE.U32.AND P2, PT, R80, RZ, PT ;  /* 0x000000ff5000720c */ /* 0x000fe20003f45070 */
[----:B------:R-:W-:Y:S03]  /*5ce0*/  IMAD.MOV.U32 R92, RZ, RZ, 0x1 ;  /* 0x00000001ff5c7424 */ /* 0x000fe600078e00ff */
[----:B------:R-:W-:Y:S11]  /*5cf0*/  ISETP.NE.AND.EX P2, PT, R81, RZ, PT, P2 ;  /* 0x000000ff5100720c */ /* 0x000ff60003f45320 */
[----:B------:R-:W-:Y:S02]  /*5d00*/  @!UPT UIADD3 URZ, UPT, UPT, URZ, URZ, URZ ;  /* 0x000000fffffff290 */ /* 0x000fe4000fffe0ff */
[----:B------:R-:W1:Y:S01]  /*5d10*/  @P2 LDC.64 R2, c[0x0][0x888] ;  /* 0x00022200ff022b82 */ /* 0x000e620000000a00 */
[----:B------:R-:W-:Y:S04]  /*5d20*/  @P2 IMAD R0, R17, R82, RZ ;  /* 0x0000005211002224 */ /* 0x000fe800078e02ff */
[----:B-1----:R-:W-:Y:S04]  /*5d30*/  @P2 IMAD.WIDE R2, R0, 0x4, R2 ;  /* 0x0000000400022825 */ /* 0x002fe800078e0202 */
[----:B------:R-:W-:Y:S01]  /*5d40*/  HFMA2 R0, -RZ, RZ, 0, 5.9604644775390625e-08 ;  /* 0x00000001ff007431 */ /* 0x000fe200000001ff */
[----:B-----5:R1:W5:Y:S04]  /*5d50*/  @P2 LDG.E R49, desc[UR50][R2.64] ;  /* 0x0000003202312981 */ /* 0x020368000c1e1900 */
[----:B------:R-:W-:Y:S01]  /*5d60*/  @!P2 PRMT R92, R0, 0x7610, R92 ;  /* 0x00007610005ca816 */ /* 0x000fe2000000005c */
[----:B-1----:R-:W2:Y:S06]  /*5d70*/  @!P2 LDC R49, c[0x0][0x880] ;  /* 0x00022000ff31ab82 */ /* 0x002eac0000000800 */
.L_x_89:
[----:B------:R-:W-:Y:S05]  /*5d80*/  BRA.U !UP0, `(.L_x_90) ;  /* 0x0000000108207547 */ /* 0x000fea000b800000 */
[----:B------:R-:W-:Y:S04]  /*5d90*/  ISETP.NE.U32.AND P2, PT, RZ, UR38, PT ;  /* 0x00000026ff007c0c */ /* 0x000fe8000bf45070 */
[----:B------:R-:W-:Y:S11]  /*5da0*/  ISETP.NE.AND.EX P2, PT, RZ, UR39, PT, P2 ;  /* 0x00000027ff007c0c */ /* 0x000ff6000bf45320 */
[----:B------:R-:W-:Y:S02]  /*5db0*/  @!UPT UIADD3 URZ, UPT, UPT, URZ, URZ, URZ ;  /* 0x000000fffffff290 */ /* 0x000fe4000fffe0ff */
[----:B------:R-:W1:Y:S01]  /*5dc0*/  @P2 LDC.64 R2, c[0x0][0x8a8] ;  /* 0x00022a00ff022b82 */ /* 0x000e620000000a00 */
[----:B------:R-:W-:Y:S04]  /*5dd0*/  @P2 IMAD R0, R17, UR46, RZ ;  /* 0x0000002e11002c24 */ /* 0x000fe8000f8e02ff */
[----:B-1----:R-:W-:Y:S05]  /*5de0*/  @P2 IMAD.WIDE R2, R0, 0x4, R2 ;  /* 0x0000000400022825 */ /* 0x002fea00078e0202 */
[----:B-----5:R1:W5:Y:S02]  /*5df0*/  @P2 LDG.E R47, desc[UR50][R2.64] ;  /* 0x00000032022f2981 */ /* 0x020364000c1e1900 */
[----:B-1----:R-:W3:Y:S02]  /*5e00*/  @!P2 LDC R47, c[0x0][0x8a0] ;  /* 0x00022800ff2fab82 */ /* 0x002ee40000000800 */
.L_x_90:
[----:B--2--5:R-:W-:Y:S01]  /*5e10*/  FSETP.NEU.AND P2, PT, R49, RZ, PT ;  /* 0x000000ff3100720b */ /* 0x024fe20003f4d000 */
[----:B------:R-:W-:Y:S01]  /*5e20*/  IMAD.SHL.U32 R110, R18, 0x80, RZ ;  /* 0x00000080126e7824 */ /* 0x000fe200078e00ff */
[----:B------:R-:W-:Y:S01]  /*5e30*/  SEL R4, RZ, 0xffffffff, P1 ;  /* 0xffffffffff047807 */ /* 0x000fe20000800000 */
[----:B------:R-:W-:Y:S01]  /*5e40*/  IMAD.SHL.U32 R75, R64, 0x2000, RZ ;  /* 0x00002000404b7824 */ /* 0x000fe200078e00ff */
[----:B------:R-:W-:Y:S01]  /*5e50*/  @P6 LOP3.LUT P1, RZ, R92, 0xff, RZ, 0xc0, !PT ;  /* 0x000000ff5cff6812 */ /* 0x000fe2000782c0ff */
[----:B------:R-:W-:Y:S01]  /*5e60*/  IMAD.HI.U32 R108, R110, R89, RZ ;  /* 0x000000596e6c7227 */ /* 0x000fe200078e00ff */
[----:B------:R-:W-:Y:S01]  /*5e70*/  @P6 SEL R0, RZ, 0xffffffff, P2 ;  /* 0xffffffffff006807 */ /* 0x000fe20001000000 */
[----:B------:R-:W-:Y:S01]  /*5e80*/  BSSY B1, `(.L_x_91) ;  /* 0x000004a000017945 */ /* 0x000fe20003800000 */
[----:B------:R-:W-:Y:S01]  /*5e90*/  LOP3.LUT R66, R98, 0x1, RZ, 0x3c, !PT ;  /* 0x0000000162427812 */ /* 0x000fe200078e3cff */
[----:B------:R-:W-:Y:S01]  /*5ea0*/  IMAD.SHL.U32 R114, R103, 0x10, RZ ;  /* 0x0000001067727824 */ /* 0x000fe200078e00ff */
[----:B------:R-:W-:Y:S01]  /*5eb0*/  @P0 SEL R0, R4, R0, !P1 ;  /* 0x0000000004000207 */ /* 0x000fe20004800000 */
[----:B------:R-:W-:Y:S01]  /*5ec0*/  IMAD.IADD R74, R106, 0x1, R75 ;  /* 0x000000016a4a7824 */ /* 0x000fe200078e024b */
[----:B------:R-:W-:Y:S01]  /*5ed0*/  ISETP.NE.AND P0, PT, R88, 0x1, PT ;  /* 0x000000015800780c */ /* 0x000fe20003f05270 */
[----:B------:R-:W-:Y:S01]  /*5ee0*/  IMAD.SHL.U32 R113, R102, 0x10, RZ ;  /* 0x0000001066717824 */ /* 0x000fe200078e00ff */
[----:B------:R-:W-:Y:S01]  /*5ef0*/  @P6 LOP3.LUT R0, R0, 0x1, RZ, 0xc0, !PT ;  /* 0x0000000100006812 */ /* 0x000fe200078ec0ff */
[----:B------:R-:W-:Y:S01]  /*5f00*/  IMAD.IADD R73, R74, 0x1, R114 ;  /* 0x000000014a497824 */ /* 0x000fe200078e0272 */
[----:B------:R-:W-:Y:S01]  /*5f10*/  SHF.R.U32.HI R108, RZ, R86, R108 ;  /* 0x00000056ff6c7219 */ /* 0x000fe2000001166c */
[----:B------:R-:W-:Y:S01]  /*5f20*/  IMAD.MOV.U32 R116, RZ, RZ, 0x1 ;  /* 0x00000001ff747424 */ /* 0x000fe200078e00ff */
[----:B------:R-:W-:Y:S01]  /*5f30*/  ISETP.NE.U32.OR P4, PT, R0, 0x1, !P6 ;  /* 0x000000010000780c */ /* 0x000fe20007785470 */
[----:B------:R-:W-:Y:S01]  /*5f40*/  IMAD.IADD R48, R46, 0x1, R16 ;  /* 0x000000012e307824 */ /* 0x000fe200078e0210 */
[----:B------:R-:W-:Y:S01]  /*5f50*/  LEA R0, R64, UR52, 0x3 ;  /* 0x0000003440007c11 */ /* 0x000fe2000f8e18ff */
[----:B------:R-:W-:Y:S01]  /*5f60*/  IMAD.MOV.U32 R115, RZ, RZ, R64 ;  /* 0x000000ffff737224 */ /* 0x000fe200078e0040 */
[----:B------:R-:W-:Y:S02]  /*5f70*/  SEL R108, R110, R108, !P0 ;  /* 0x0000006c6e6c7207 */ /* 0x000fe40004000000 */
[----:B------:R-:W-:Y:S02]  /*5f80*/  CS2R R78, SRZ ;  /* 0x00000000004e7805 */ /* 0x000fe4000001ff00 */
[----:B------:R-:W-:Y:S02]  /*5f90*/  ISETP.NE.AND P0, PT, R87, 0x1, PT ;  /* 0x000000015700780c */ /* 0x000fe40003f05270 */
[----:B------:R-:W-:Y:S02]  /*5fa0*/  CS2R R76, SRZ ;  /* 0x00000000004c7805 */ /* 0x000fe4000001ff00 */
[----:B------:R-:W-:Y:S01]  /*5fb0*/  LEA R65, R45, UR52, 0x3 ;  /* 0x000000342d417c11 */ /* 0x000fe2000f8e18ff */
[----:B------:R-:W-:Y:S01]  /*5fc0*/  IMAD.HI.U32 R109, R108, UR48, RZ ;  /* 0x000000306c6d7c27 */ /* 0x000fe2000f8e00ff */
[----:B------:R-:W-:Y:S02]  /*5fd0*/  SEL R3, RZ, 0xffffffff, P2 ;  /* 0xffffffffff037807 */ /* 0x000fe40001000000 */
[----:B------:R-:W-:Y:S01]  /*5fe0*/  LOP3.LUT P2, R111, R92, 0xff, RZ, 0xc0, !PT ;  /* 0x000000ff5c6f7812 */ /* 0x000fe2000784c0ff */
[----:B------:R-:W-:Y:S01]  /*5ff0*/  IMAD.MOV R5, RZ, RZ, -R108 ;  /* 0x000000ffff057224 */ /* 0x000fe200078e0a6c */
[----:B------:R-:W-:Y:S02]  /*6000*/  @P4 SHF.L.U32 R2, R66, 0x1f, RZ ;  /* 0x0000001f42024819 */ /* 0x000fe400000006ff */
[----:B------:R-:W-:Y:S02]  /*6010*/  CS2R R70, SRZ ;  /* 0x0000000000467805 */ /* 0x000fe4000001ff00 */
[----:B------:R-:W-:Y:S01]  /*6020*/  SHF.R.U32.HI R109, RZ, UR49, R109 ;  /* 0x00000031ff6d7c19 */ /* 0x000fe2000801166d */
[----:B------:R-:W-:Y:S01]  /*6030*/  IMAD R110, R88, R5, R110 ;  /* 0x00000005586e7224 */ /* 0x000fe200078e026e */
[----:B------:R1:W2:Y:S01]  /*6040*/  @P4 SYNCS.PHASECHK.TRANS64.TRYWAIT P1, [R0+URZ+0x100], R2 ;  /* 0x00010002000045a7 */ /* 0x0002a200080211ff */
[----:B------:R-:W-:Y:S02]  /*6050*/  @P3 SEL R3, R4, R3, !P2 ;  /* 0x0000000304033207 */ /* 0x000fe40005000000 */
[----:B------:R-:W-:Y:S02]  /*6060*/  CS2R R68, SRZ ;  /* 0x0000000000447805 */ /* 0x000fe4000001ff00 */
[----:B------:R-:W-:Y:S02]  /*6070*/  SEL R109, R108, R109, !P0 ;  /* 0x0000006d6c6d7207 */ /* 0x000fe40004000000 */
[----:B------:R-:W-:Y:S02]  /*6080*/  CS2R R62, SRZ ;  /* 0x00000000003e7805 */ /* 0x000fe4000001ff00 */
[----:B------:R-:W-:Y:S02]  /*6090*/  LOP3.LUT R3, R3, 0x1, RZ, 0xc0, !PT ;  /* 0x0000000103037812 */ /* 0x000fe400078ec0ff */
[----:B------:R-:W-:Y:S02]  /*60a0*/  CS2R R60, SRZ ;  /* 0x00000000003c7805 */ /* 0x000fe4000001ff00 */
[----:B------:R-:W-:Y:S01]  /*60b0*/  P2R R112, PR, RZ, 0x10 ;  /* 0x00000010ff707803 */ /* 0x000fe20000000000 */
[----:B------:R-:W-:Y:S01]  /*60c0*/  IMAD.MOV R4, RZ, RZ, -R109 ;  /* 0x000000ffff047224 */ /* 0x000fe200078e0a6d */
[----:B------:R-:W-:Y:S02]  /*60d0*/  ISETP.NE.U32.AND P2, PT, R3, 0x1, PT ;  /* 0x000000010300780c */ /* 0x000fe40003f45070 */
[----:B------:R-:W-:Y:S02]  /*60e0*/  CS2R R58, SRZ ;  /* 0x00000000003a7805 */ /* 0x000fe4000001ff00 */
[----:B------:R-:W-:Y:S01]  /*60f0*/  CS2R R56, SRZ ;  /* 0x0000000000387805 */ /* 0x000fe2000001ff00 */
[----:B------:R-:W-:Y:S01]  /*6100*/  IMAD R108, R87, R4, R108 ;  /* 0x00000004576c7224 */ /* 0x000fe200078e026c */
[----:B------:R-:W-:Y:S01]  /*6110*/  P2R R117, PR, RZ, 0x4 ;  /* 0x00000004ff757803 */ /* 0x000fe20000000000 */
[----:B------:R-:W-:Y:S02]  /*6120*/  IMAD.IADD R72, R74, 0x1, R113 ;  /* 0x000000014a487824 */ /* 0x000fe400078e0271 */
[----:B------:R-:W-:Y:S01]  /*6130*/  IMAD.IADD R67, R105, 0x1, R73 ;  /* 0x0000000169437824 */ /* 0x000fe200078e0249 */
[----:B-1----:R-:W-:Y:S04]  /*6140*/  SHF.L.U32 R2, R97, 0x1f, RZ ;  /* 0x0000001f61027819 */ /* 0x002fe800000006ff */
[----:B------:R1:W4:Y:S01]  /*6150*/  SYNCS.PHASECHK.TRANS64.TRYWAIT P0, [R65+URZ+0x150], R2 ;  /* 0x00015002410075a7 */ /* 0x00032200080011ff */
[----:B--2---:R-:W-:Y:S01]  /*6160*/  @P4 SEL R116, RZ, 0x1, !P1 ;  /* 0x00000001ff744807 */ /* 0x004fe20004800000 */
[----:B-1----:R-:W-:Y:S06]  /*6170*/  @!P4 BRA `(.L_x_92) ;  /* 0x000000000068c947 */ /* 0x002fec0003800000 */
[----:B------:R-:W-:Y:S01]  /*6180*/  ISETP.NE.AND P1, PT, R116, RZ, PT ;  /* 0x000000ff7400720c */ /* 0x000fe20003f25270 */
[----:B------:R-:W-:Y:S01]  /*6190*/  BSSY B0, `(.L_x_93) ;  /* 0x000000d000007945 */ /* 0x000fe20003800000 */
[----:B------:R-:W-:Y:S02]  /*61a0*/  CS2R R58, SRZ ;  /* 0x00000000003a7805 */ /* 0x000fe4000001ff00 */
[----:B------:R-:W-:Y:S02]  /*61b0*/  CS2R R56, SRZ ;  /* 0x0000000000387805 */ /* 0x000fe4000001ff00 */
[----:B------:R-:W-:Y:S02]  /*61c0*/  CS2R R62, SRZ ;  /* 0x00000000003e7805 */ /* 0x000fe4000001ff00 */
[----:B------:R-:W-:Y:S02]  /*61d0*/  CS2R R60, SRZ ;  /* 0x00000000003c7805 */ /* 0x000fe4000001ff00 */
[----:B------:R-:W-:Y:S02]  /*61e0*/  CS2R R70, SRZ ;  /* 0x0000000000467805 */ /* 0x000fe4000001ff00 */
[----:B------:R-:W-:Y:S02]  /*61f0*/  CS2R R68, SRZ ;  /* 0x0000000000447805 */ /* 0x000fe4000001ff00 */
[----:B------:R-:W-:Y:S02]  /*6200*/  CS2R R78, SRZ ;  /* 0x00000000004e7805 */ /* 0x000fe4000001ff00 */
[----:B------:R-:W-:Y:S01]  /*6210*/  CS2R R76, SRZ ;  /* 0x00000000004c7805 */ /* 0x000fe2000001ff00 */
[----:B------:R-:W-:Y:S06]  /*6220*/  @P1 BRA `(.L_x_94) ;  /* 0x00000000000c1947 */ /* 0x000fec0003800000 */
[----:B------:R-:W-:Y:S04]  /*6230*/  SHF.L.U32 R3, R66, 0x1f, RZ ;  /* 0x0000001f42037819 */ /* 0x000fe800000006ff */
[----:B------:R-:W1:Y:S02]  /*6240*/  SYNCS.PHASECHK.TRANS64.TRYWAIT P1, [R0+URZ+0x100], R3 ;  /* 0x00010003000075a7 */ /* 0x000e6400080211ff */
[----:B-1----:R-:W-:Y:S05]  /*6250*/  @!P1 BRA `(.L_x_95) ;  /* 0x0000002800249947 */ /* 0x002fea0003800000 */
.L_x_94:
[----:B------:R-:W-:Y:S05]  /*6260*/  BSYNC B0 ;  /* 0x0000000000007941 */ /* 0x000fea0003800000 */
.L_x_93:
[----:B------:R-:W-:Y:S01]  /*6270*/  ISETP.NE.AND P1, PT, R117, RZ, PT ;  /* 0x000000ff7500720c */ /* 0x000fe20003f25270 */
[----:B------:R-:W-:Y:S11]  /*6280*/  VIADD R115, R64, 0x1 ;  /* 0x0000000140737836 */ /* 0x000ff60000000000 */
[----:B------:R-:W-:Y:S01]  /*6290*/  @!UPT UIADD3 URZ, UPT, UPT, URZ, URZ, URZ ;  /* 0x000000fffffff290 */ /* 0x000fe2000fffe0ff */
[----:B------:R2:W2:Y:S04]  /*62a0*/  @P1 LDS.128 R56, [R74] ;  /* 0x000000004a381984 */ /* 0x0004a80000000c00 */
[----:B------:R2:W2:Y:S04]  /*62b0*/  @P1 LDS.128 R60, [R73+0x10] ;  /* 0x00001000493c1984 */ /* 0x0004a80000000c00 */
[----:B------:R2:W2:Y:S04]  /*62c0*/  @P1 LDS.128 R68, [R72+0x20] ;  /* 0x0000200048441984 */ /* 0x0004a80000000c00 */
[----:B------:R2:W2:Y:S01]  /*62d0*/  @P1 LDS.128 R76, [R67+0x10] ;  /* 0x00001000434c1984 */ /* 0x0004a20000000c00 */
[C---:B------:R-:W-:Y:S04]  /*62e0*/  ISETP.NE.AND P1, PT, R115.reuse, 0x3, PT ;  /* 0x000000037300780c */ /* 0x040fe80003f25270 */
[----:B-1----:R-:W-:Y:S02]  /*62f0*/  SEL R0, RZ, 0x1, P1 ;  /* 0x00000001ff007807 */ /* 0x002fe40000800000 */
[----:B------:R-:W-:Y:S02]  /*6300*/  SEL R115, R115, RZ, P1 ;  /* 0x000000ff73737207 */ /* 0x000fe40000800000 */
[----:B------:R-:W-:Y:S02]  /*6310*/  LOP3.LUT R66, R66, R0, RZ, 0x3c, !PT ;  /* 0x0000000042427212 */ /* 0x000fe400078e3cff */
.L_x_92:
[----:B------:R-:W-:Y:S05]  /*6320*/  BSYNC B1 ;  /* 0x0000000000017941 */ /* 0x000fea0003800000 */
.L_x_91:
[----:B------:R-:W-:Y:S04]  /*6330*/  SHF.R.U32.HI R0, RZ, 0x15, R48 ;  /* 0x00000015ff007819 */ /* 0x000fe80000011630 */
[----:B------:R-:W-:Y:S01]  /*6340*/  LOP3.LUT P1, RZ, R0, 0x3, R100, 0x48, !PT ;  /* 0x0000000300ff7812 */ /* 0x000fe20007824864 */
[----:B------:R-:W-:Y:S01]  /*6350*/  @!UPT UIADD3 URZ, UPT, UPT, URZ, URZ, URZ ;  /* 0x000000fffffff290 */ /* 0x000fe2000fffe0ff */
[----:B----4-:R-:W-:Y:S11]  /*6360*/  @P0 BRA `(.L_x_96) ;  /* 0x0000000000080947 */ /* 0x010ff60003800000 */
[----:B------:R-:W1:Y:S02]  /*6370*/  SYNCS.PHASECHK.TRANS64.TRYWAIT P0, [R65+URZ+0x150], R2 ;  /* 0x00015002410075a7 */ /* 0x000e6400080011ff */
[----:B-1----:R-:W-:Y:S05]  /*6380*/  @!P0 BRA `(.L_x_97) ;  /* 0x0000002400ec8947 */ /* 0x002fea0003800000 */
.L_x_96:
[----:B------:R-:W-:Y:S05]  /*6390*/  @!P1 BRA `(.L_x_98) ;  /* 0x0000000000409947 */ /* 0x000fea0003800000 */
[----:B------:R-:W4:Y:S01]  /*63a0*/  LDCU.64 UR8, c[0x4][0x70] ;  /* 0x01000e00ff0877ac */ /* 0x000f220008000a00 */
[----:B------:R-:W-:Y:S01]  /*63b0*/  MOV R3, 0x0 ;  /* 0x0000000000037802 */ /* 0x000fe20000000f00 */
[----:B------:R-:W-:Y:S02]  /*63c0*/  HFMA2 R12, -RZ, RZ, 0, 5.9604644775390625e-08 ;  /* 0x00000001ff0c7431 */ /* 0x000fe400000001ff */
[----:B------:R-:W-:Y:S02]  /*63d0*/  IMAD.MOV.U32 R8, RZ, RZ, 0x192 ;  /* 0x00000192ff087424 */ /* 0x000fe400078e00ff */
[----:B------:R-:W-:Y:S01]  /*63e0*/  IMAD.MOV.U32 R13, RZ, RZ, RZ ;  /* 0x000000ffff0d7224 */ /* 0x000fe200078e00ff */
[----:B------:R-:W5:Y:S01]  /*63f0*/  LDCU.64 UR6, c[0x4][0x78] ;  /* 0x01000f00ff0677ac */ /* 0x000f620008000a00 */
[----:B-1----:R-:W1:Y:S01]  /*6400*/  LDC.64 R2, c[0x4][R3] ;  /* 0x0100000003027b82 */ /* 0x002e620000000a00 */
[----:B------:R-:W3:Y:S01]  /*6410*/  LDCU.64 UR4, c[0x4][0x10] ;  /* 0x01000200ff0477ac */ /* 0x000ee20008000a00 */
[----:B----4-:R-:W-:Y:S01]  /*6420*/  MOV R5, UR9 ;  /* 0x0000000900057c02 */ /* 0x010fe20008000f00 */
[----:B------:R-:W-:Y:S01]  /*6430*/  IMAD.U32 R4, RZ, RZ, UR8 ;  /* 0x00000008ff047e24 */ /* 0x000fe2000f8e00ff */
[----:B-----5:R-:W-:Y:S01]  /*6440*/  MOV R7, UR7 ;  /* 0x0000000700077c02 */ /* 0x020fe20008000f00 */
[----:B------:R-:W-:Y:S01]  /*6450*/  IMAD.U32 R6, RZ, RZ, UR6 ;  /* 0x00000006ff067e24 */ /* 0x000fe2000f8e00ff */
[----:B---3--:R-:W-:Y:S01]  /*6460*/  MOV R11, UR5 ;  /* 0x00000005000b7c02 */ /* 0x008fe20008000f00 */
[----:B------:R-:W-:Y:S02]  /*6470*/  IMAD.U32 R10, RZ, RZ, UR4 ;  /* 0x00000004ff0a7e24 */ /* 0x000fe4000f8e00ff */
[----:B------:R-:W-:Y:S07]  /*6480*/  LEPC R20, `(.L_x_98) ;  /* 0x000000001014794e */ /* 0x000fee0000000000 */
[----:B-12---:R-:W-:Y:S05]  /*6490*/  CALL.ABS.NOINC R2 ;  /* 0x0000000002007343 */ /* 0x006fea0003c00000 */
.L_x_98:
[----:B--2---:R-:W-:Y:S01]  /*64a0*/  SHF.L.U32 R50, R56, 0x10, RZ ;  /* 0x0000001038327819 */ /* 0x004fe200000006ff */
[----:B------:R-:W-:Y:S05]  /*64b0*/  WARPSYNC.ALL ;  /* 0x0000000000007948 */ /* 0x000fea0003800000 */
[----:B------:R-:W-:Y:S01]  /*64c0*/  R2UR UR4, R48 ;  /* 0x00000000300472ca */ /* 0x000fe200000e0000 */
[----:B------:R-:W-:Y:S01]  /*64d0*/  BSSY.RECONVERGENT B0, `(.L_x_99) ;  /* 0x0000088000007945 */ /* 0x000fe20003800200 */
[----:B------:R-:W-:Y:S02]  /*64e0*/  LOP3.LUT R51, R56, 0xffff0000, RZ, 0xc0, !PT ;  /* 0xffff000038337812 */ /* 0x000fe400078ec0ff */
[----:B------:R-:W-:Y:S02]  /*64f0*/  SHF.L.U32 R52, R57, 0x10, RZ ;  /* 0x0000001039347819 */ /* 0x000fe400000006ff */
[----:B------:R-:W-:Y:S07]  /*6500*/  ISETP.NE.AND P0, PT, R99, RZ, PT ;  /* 0x000000ff6300720c */ /* 0x000fee0003f05270 */
[----:B------:R-:W3:Y:S02]  /*6510*/  LDTM.x32 R4, tmem[UR4] ;  /* 0x00000004000479ee */ /* 0x000ee400082c0000 */
[C---:B---3--:R-:W-:Y:S01]  /*6520*/  FMUL R0, R47.reuse, R4 ;  /* 0x000000042f007220 */ /* 0x048fe20000400000 */
[C---:B-1----:R-:W-:Y:S01]  /*6530*/  FMUL R2, R47.reuse, R5 ;  /* 0x000000052f027220 */ /* 0x042fe20000400000 */
[C---:B------:R-:W-:Y:S01]  /*6540*/  FMUL R4, R47.reuse, R8 ;  /* 0x000000082f047220 */ /* 0x040fe20000400000 */
[C---:B------:R-:W-:Y:S01]  /*6550*/  FMUL R3, R47.reuse, R6 ;  /* 0x000000062f037220 */ /* 0x040fe20000400000 */
[C---:B------:R-:W-:Y:S01]  /*6560*/  FMUL R5, R47.reuse, R9 ;  /* 0x000000092f057220 */ /* 0x040fe20000400000 */
[C---:B------:R-:W-:Y:S01]  /*6570*/  FMUL R8, R47.reuse, R12 ;  /* 0x0000000c2f087220 */ /* 0x040fe20000400000 */
[C---:B------:R-:W-:Y:S01]  /*6580*/  FMUL R6, R47.reuse, R10 ;  /* 0x0000000a2f067220 */ /* 0x040fe20000400000 */
[C---:B------:R-:W-:Y:S01]  /*6590*/  FMUL R9, R47.reuse, R13 ;  /* 0x0000000d2f097220 */ /* 0x040fe20000400000 */
[----:B------:R-:W-:Y:S01]  /*65a0*/  FMUL R12, R47, R16 ;  /* 0x000000102f0c7220 */ /* 0x000fe20000400000 */
[----:B------:R-:W-:Y:S01]  /*65b0*/  FFMA R0, R49, R50, R0 ;  /* 0x0000003231007223 */ /* 0x000fe20000000000 */
[C---:B------:R-:W-:Y:S01]  /*65c0*/  FMUL R10, R47.reuse, R14 ;  /* 0x0000000e2f0a7220 */ /* 0x040fe20000400000 */
[C---:B------:R-:W-:Y:S01]  /*65d0*/  FMUL R13, R47.reuse, R17 ;  /* 0x000000112f0d7220 */ /* 0x040fe20000400000 */
[----:B------:R-:W-:Y:S01]  /*65e0*/  FMUL R16, R47, R20 ;  /* 0x000000142f107220 */ /* 0x000fe20000400000 */
[----:B------:R-:W-:Y:S01]  /*65f0*/  FFMA R2, R49, R51, R2 ;  /* 0x0000003331027223 */ /* 0x000fe20000000002 */
[C---:B------:R-:W-:Y:S01]  /*6600*/  FMUL R14, R47.reuse, R18 ;  /* 0x000000122f0e7220 */ /* 0x040fe20000400000 */
[C---:B------:R-:W-:Y:S01]  /*6610*/  FMUL R17, R47.reuse, R21 ;  /* 0x000000152f117220 */ /* 0x040fe20000400000 */
[C---:B------:R-:W-:Y:S01]  /*6620*/  FMUL R20, R47.reuse, R24 ;  /* 0x000000182f147220 */ /* 0x040fe20000400000 */
[C---:B------:R-:W-:Y:S01]  /*6630*/  FMUL R18, R47.reuse, R22 ;  /* 0x000000162f127220 */ /* 0x040fe20000400000 */
[C---:B------:R-:W-:Y:S01]  /*6640*/  FMUL R21, R47.reuse, R25 ;  /* 0x000000192f157220 */ /* 0x040fe20000400000 */
[C---:B------:R-:W-:Y:S01]  /*6650*/  FMUL R24, R47.reuse, R28 ;  /* 0x0000001c2f187220 */ /* 0x040fe20000400000 */
[C---:B------:R-:W-:Y:S01]  /*6660*/  FMUL R22, R47.reuse, R26 ;  /* 0x0000001a2f167220 */ /* 0x040fe20000400000 */
[C---:B------:R-:W-:Y:S01]  /*6670*/  FMUL R25, R47.reuse, R29 ;  /* 0x0000001d2f197220 */ /* 0x040fe20000400000 */
[----:B------:R-:W-:Y:S01]  /*6680*/  FMUL R28, R47, R32 ;  /* 0x000000202f1c7220 */ /* 0x000fe20000400000 */
[----:B------:R-:W-:Y:S01]  /*6690*/  LOP3.LUT R32, R57, 0xffff0000, RZ, 0xc0, !PT ;  /* 0xffff000039207812 */ /* 0x000fe200078ec0ff */
[C---:B------:R-:W-:Y:S01]  /*66a0*/  FMUL R26, R47.reuse, R30 ;  /* 0x0000001e2f1a7220 */ /* 0x040fe20000400000 */
[----:B------:R-:W-:Y:S01]  /*66b0*/  FMUL R29, R47, R33 ;  /* 0x000000212f1d7220 */ /* 0x000fe20000400000 */
[----:B------:R-:W-:Y:S01]  /*66c0*/  SHF.L.U32 R33, R58, 0x10, RZ ;  /* 0x000000103a217819 */ /* 0x000fe200000006ff */
[----:B------:R-:W-:Y:S01]  /*66d0*/  FFMA R3, R49, R52, R3 ;  /* 0x0000003431037223 */ /* 0x000fe20000000003 */
[----:B------:R-:W-:Y:S01]  /*66e0*/  F2FP.BF16.F32.PACK_AB R52, R2, R0 ;  /* 0x000000000234723e */ /* 0x000fe200000010ff */
[----:B------:R-:W-:Y:S01]  /*66f0*/  FMUL R7, R47, R7 ;  /* 0x000000072f077220 */ /* 0x000fe20000400000 */
[----:B------:R-:W-:Y:S01]  /*6700*/  SHF.L.U32 R0, R59, 0x10, RZ ;  /* 0x000000103b007819 */ /* 0x000fe200000006ff */
[----:B------:R-:W-:Y:S01]  /*6710*/  FMUL R30, R47, R34 ;  /* 0x000000222f1e7220 */ /* 0x000fe20000400000 */
[----:B------:R-:W-:Y:S01]  /*6720*/  LOP3.LUT R34, R58, 0xffff0000, RZ, 0xc0, !PT ;  /* 0xffff00003a227812 */ /* 0x000fe200078ec0ff */
[----:B------:R-:W-:Y:S01]  /*6730*/  FFMA R7, R49, R32, R7 ;  /* 0x0000002031077223 */ /* 0x000fe20000000007 */
[----:B------:R-:W-:Y:S01]  /*6740*/  LOP3.LUT R2, R59, 0xffff0000, RZ, 0xc0, !PT ;  /* 0xffff00003b027812 */ /* 0x000fe200078ec0ff */
[----:B------:R-:W-:Y:S01]  /*6750*/  FFMA R4, R49, R33, R4 ;  /* 0x0000002131047223 */ /* 0x000fe20000000004 */
[----:B------:R-:W-:Y:S01]  /*6760*/  FMUL R11, R47, R11 ;  /* 0x0000000b2f0b7220 */ /* 0x000fe20000400000 */
[----:B------:R-:W-:Y:S01]  /*6770*/  FFMA R5, R49, R34, R5 ;  /* 0x0000002231057223 */ /* 0x000fe20000000005 */
[----:B------:R-:W-:Y:S01]  /*6780*/  F2FP.BF16.F32.PACK_AB R53, R7, R3 ;  /* 0x000000030735723e */ /* 0x000fe200000010ff */
[C---:B------:R-:W-:Y:S01]  /*6790*/  FFMA R6, R49.reuse, R0, R6 ;  /* 0x0000000031067223 */ /* 0x040fe20000000006 */
[C---:B------:R-:W-:Y:S01]  /*67a0*/  SHF.L.U32 R0, R60.reuse, 0x10, RZ ;  /* 0x000000103c007819 */ /* 0x040fe200000006ff */
[----:B------:R-:W-:Y:S01]  /*67b0*/  FFMA R11, R49, R2, R11 ;  /* 0x00000002310b7223 */ /* 0x000fe2000000000b */
[----:B------:R-:W-:Y:S01]  /*67c0*/  LOP3.LUT R2, R60, 0xffff0000, RZ, 0xc0, !PT ;  /* 0xffff00003c027812 */ /* 0x000fe200078ec0ff */
[----:B------:R-:W-:Y:S01]  /*67d0*/  FMUL R15, R47, R15 ;  /* 0x0000000f2f0f7220 */ /* 0x000fe20000400000 */
[----:B------:R-:W-:Y:S01]  /*67e0*/  SHF.L.U32 R3, R61, 0x10, RZ ;  /* 0x000000103d037819 */ /* 0x000fe200000006ff */
[----:B------:R-:W-:Y:S01]  /*67f0*/  FFMA R8, R49, R0, R8 ;  /* 0x0000000031087223 */ /* 0x000fe20000000008 */
[----:B------:R-:W-:Y:S01]  /*6800*/  LOP3.LUT R0, R61, 0xffff0000, RZ, 0xc0, !PT ;  /* 0xffff00003d007812 */ /* 0x000fe200078ec0ff */
[C---:B------:R-:W-:Y:S01]  /*6810*/  FFMA R9, R49.reuse, R2, R9 ;  /* 0x0000000231097223 */ /* 0x040fe20000000009 */
[C---:B------:R-:W-:Y:S01]  /*6820*/  SHF.L.U32 R2, R62.reuse, 0x10, RZ ;  /* 0x000000103e027819 */ /* 0x040fe200000006ff */
[----:B------:R-:W-:Y:S01]  /*6830*/  FFMA R10, R49, R3, R10 ;  /* 0x00000003310a7223 */ /* 0x000fe2000000000a */
[----:B------:R-:W-:Y:S01]  /*6840*/  SHF.L.U32 R3, R63, 0x10, RZ ;  /* 0x000000103f037819 */ /* 0x000fe200000006ff */
[C---:B------:R-:W-:Y:S01]  /*6850*/  FFMA R15, R49.reuse, R0, R15 ;  /* 0x00000000310f7223 */ /* 0x040fe2000000000f */
[----:B------:R-:W-:Y:S01]  /*6860*/  LOP3.LUT R0, R62, 0xffff0000, RZ, 0xc0, !PT ;  /* 0xffff00003e007812 */ /* 0x000fe200078ec0ff */
[----:B------:R-:W-:Y:S01]  /*6870*/  FFMA R12, R49, R2, R12 ;  /* 0x00000002310c7223 */ /* 0x000fe2000000000c */
[C---:B------:R-:W-:Y:S01]  /*6880*/  SHF.L.U32 R2, R68.reuse, 0x10, RZ ;  /* 0x0000001044027819 */ /* 0x040fe200000006ff */
[----:B------:R-:W-:Y:S01]  /*6890*/  FMUL R19, R47, R19 ;  /* 0x000000132f137220 */ /* 0x000fe20000400000 */
[----:B------:R-:W-:Y:S01]  /*68a0*/  F2FP.BF16.F32.PACK_AB R54, R5, R4 ;  /* 0x000000040536723e */ /* 0x000fe200000010ff */
[----:B------:R-:W-:Y:S01]  /*68b0*/  FFMA R13, R49, R0, R13 ;  /* 0x00000000310d7223 */ /* 0x000fe2000000000d */
[----:B------:R-:W-:Y:S01]  /*68c0*/  LOP3.LUT R0, R63, 0xffff0000, RZ, 0xc0, !PT ;  /* 0xffff00003f007812 */ /* 0x000fe200078ec0ff */
[----:B------:R-:W-:Y:S01]  /*68d0*/  FFMA R14, R49, R3, R14 ;  /* 0x00000003310e7223 */ /* 0x000fe2000000000e */
[----:B------:R-:W-:Y:S01]  /*68e0*/  LOP3.LUT R3, R68, 0xffff0000, RZ, 0xc0, !PT ;  /* 0xffff000044037812 */ /* 0x000fe200078ec0ff */
[----:B------:R-:W-:Y:S01]  /*68f0*/  FMUL R23, R47, R23 ;  /* 0x000000172f177220 */ /* 0x000fe20000400000 */
[----:B------:R-:W-:Y:S01]  /*6900*/  F2FP.BF16.F32.PACK_AB R55, R11, R6 ;  /* 0x000000060b37723e */ /* 0x000fe200000010ff */
[----:B------:R-:W-:Y:S01]  /*6910*/  FFMA R19, R49, R0, R19 ;  /* 0x0000000031137223 */ /* 0x000fe20000000013 */
[----:B------:R-:W-:Y:S01]  /*6920*/  SHF.L.U32 R0, R69, 0x10, RZ ;  /* 0x0000001045007819 */ /* 0x000fe200000006ff */
[----:B------:R-:W-:Y:S01]  /*6930*/  FFMA R16, R49, R2, R16 ;  /* 0x0000000231107223 */ /* 0x000fe20000000010 */
[----:B------:R-:W-:Y:S01]  /*6940*/  LOP3.LUT R2, R69, 0xffff0000, RZ, 0xc0, !PT ;  /* 0xffff000045027812 */ /* 0x000fe200078ec0ff */
[----:B------:R-:W-:Y:S01]  /*6950*/  FFMA R17, R49, R3, R17 ;  /* 0x0000000331117223 */ /* 0x000fe20000000011 */
[----:B------:R-:W-:Y:S01]  /*6960*/  SHF.L.U32 R3, R71, 0x10, RZ ;  /* 0x0000001047037819 */ /* 0x000fe200000006ff */
[C---:B------:R-:W-:Y:S01]  /*6970*/  FFMA R18, R49.reuse, R0, R18 ;  /* 0x0000000031127223 */ /* 0x040fe20000000012 */
[C---:B------:R-:W-:Y:S01]  /*6980*/  SHF.L.U32 R0, R70.reuse, 0x10, RZ ;  /* 0x0000001046007819 */ /* 0x040fe200000006ff */
[----:B------:R-:W-:Y:S01]  /*6990*/  FFMA R23, R49, R2, R23 ;  /* 0x0000000231177223 */ /* 0x000fe20000000017 */
[----:B------:R-:W-:Y:S01]  /*69a0*/  LOP3.LUT R2, R70, 0xffff0000, RZ, 0xc0, !PT ;  /* 0xffff000046027812 */ /* 0x000fe200078ec0ff */
[----:B------:R1:W-:Y:S01]  /*69b0*/  STS.128 [R74], R52 ;  /* 0x000000344a007388 */ /* 0x0003e20000000c00 */
[----:B------:R-:W-:Y:S01]  /*69c0*/  F2FP.BF16.F32.PACK_AB R8, R9, R8 ;  /* 0x000000080908723e */ /* 0x000fe200000010ff */
[----:B------:R-:W-:Y:S01]  /*69d0*/  FFMA R20, R49, R0, R20 ;  /* 0x0000000031147223 */ /* 0x000fe20000000014 */
[----:B------:R-:W-:Y:S01]  /*69e0*/  LOP3.LUT R0, R71, 0xffff0000, RZ, 0xc0, !PT ;  /* 0xffff000047007812 */ /* 0x000fe200078ec0ff */
[----:B------:R-:W-:Y:S01]  /*69f0*/  FMUL R27, R47, R27 ;  /* 0x0000001b2f1b7220 */ /* 0x000fe20000400000 */
[----:B------:R-:W-:Y:S01]  /*6a00*/  F2FP.BF16.F32.PACK_AB R9, R15, R10 ;  /* 0x0000000a0f09723e */ /* 0x000fe200000010ff */
[C---:B------:R-:W-:Y:S01]  /*6a10*/  FFMA R21, R49.reuse, R2, R21 ;  /* 0x0000000231157223 */ /* 0x040fe20000000015 */
[C---:B------:R-:W-:Y:S01]  /*6a20*/  SHF.L.U32 R2, R76.reuse, 0x10, RZ ;  /* 0x000000104c027819 */ /* 0x040fe200000006ff */
[C---:B------:R-:W-:Y:S01]  /*6a30*/  FFMA R22, R49.reuse, R3, R22 ;  /* 0x0000000331167223 */ /* 0x040fe20000000016 */
[----:B------:R-:W-:Y:S01]  /*6a40*/  FFMA R27, R49, R0, R27 ;  /* 0x00000000311b7223 */ /* 0x000fe2000000001b */
[----:B------:R-:W-:Y:S01]  /*6a50*/  LOP3.LUT R0, R76, 0xffff0000, RZ, 0xc0, !PT ;  /* 0xffff00004c007812 */ /* 0x000fe200078ec0ff */
[----:B------:R-:W-:Y:S01]  /*6a60*/  FMUL R31, R47, R31 ;  /* 0x0000001f2f1f7220 */ /* 0x000fe20000400000 */
[----:B------:R-:W-:Y:S01]  /*6a70*/  SHF.L.U32 R3, R77, 0x10, RZ ;  /* 0x000000104d037819 */ /* 0x000fe200000006ff */
[----:B------:R-:W-:Y:S01]  /*6a80*/  FFMA R24, R49, R2, R24 ;  /* 0x0000000231187223 */ /* 0x000fe20000000018 */
[----:B------:R-:W-:Y:S01]  /*6a90*/  F2FP.BF16.F32.PACK_AB R10, R13, R12 ;  /* 0x0000000c0d0a723e */ /* 0x000fe200000010ff */
[----:B------:R-:W-:Y:S01]  /*6aa0*/  FFMA R25, R49, R0, R25 ;  /* 0x0000000031197223 */ /* 0x000fe20000000019 */
[----:B------:R-:W-:Y:S01]  /*6ab0*/  F2FP.BF16.F32.PACK_AB R11, R19, R14 ;  /* 0x0000000e130b723e */ /* 0x000fe200000010ff */
[----:B------:R-:W-:Y:S01]  /*6ac0*/  FFMA R26, R49, R3, R26 ;  /* 0x00000003311a7223 */ /* 0x000fe2000000001a */
[----:B------:R-:W-:Y:S01]  /*6ad0*/  LOP3.LUT R0, R77, 0xffff0000, RZ, 0xc0, !PT ;  /* 0xffff00004d007812 */ /* 0x000fe200078ec0ff */
[----:B------:R-:W-:Y:S01]  /*6ae0*/  FMUL R35, R47, R35 ;  /* 0x000000232f237220 */ /* 0x000fe20000400000 */
[C---:B------:R-:W-:Y:S01]  /*6af0*/  SHF.L.U32 R2, R78.reuse, 0x10, RZ ;  /* 0x000000104e027819 */ /* 0x040fe200000006ff */
[----:B------:R1:W-:Y:S01]  /*6b00*/  STS.128 [R73+0x10], R8 ;  /* 0x0000100849007388 */ /* 0x0003e20000000c00 */
[----:B------:R-:W-:Y:S01]  /*6b10*/  LOP3.LUT R3, R78, 0xffff0000, RZ, 0xc0, !PT ;  /* 0xffff00004e037812 */ /* 0x000fe200078ec0ff */
[----:B------:R-:W-:Y:S01]  /*6b20*/  FFMA R31, R49, R0, R31 ;  /* 0x00000000311f7223 */ /* 0x000fe2000000001f */
[----:B------:R-:W-:Y:S01]  /*6b30*/  SHF.L.U32 R4, R79, 0x10, RZ ;  /* 0x000000104f047819 */ /* 0x000fe200000006ff */
[----:B------:R-:W-:Y:S01]  /*6b40*/  FFMA R28, R49, R2, R28 ;  /* 0x00000002311c7223 */ /* 0x000fe2000000001c */
[----:B------:R-:W-:Y:S01]  /*6b50*/  F2FP.BF16.F32.PACK_AB R16, R17, R16 ;  /* 0x000000101110723e */ /* 0x000fe200000010ff */
[----:B------:R-:W-:Y:S01]  /*6b60*/  FFMA R29, R49, R3, R29 ;  /* 0x00000003311d7223 */ /* 0x000fe2000000001d */
[----:B------:R-:W-:Y:S01]  /*6b70*/  LOP3.LUT R5, R79, 0xffff0000, RZ, 0xc0, !PT ;  /* 0xffff00004f057812 */ /* 0x000fe200078ec0ff */
[----:B------:R-:W-:Y:S01]  /*6b80*/  FFMA R30, R49, R4, R30 ;  /* 0x00000004311e7223 */ /* 0x000fe2000000001e */
[----:B------:R-:W-:Y:S02]  /*6b90*/  F2FP.BF16.F32.PACK_AB R17, R23, R18 ;  /* 0x000000121711723e */ /* 0x000fe400000010ff */
[----:B------:R-:W-:Y:S01]  /*6ba0*/  F2FP.BF16.F32.PACK_AB R18, R21, R20 ;  /* 0x000000141512723e */ /* 0x000fe200000010ff */
[----:B------:R-:W-:Y:S01]  /*6bb0*/  FFMA R35, R49, R5, R35 ;  /* 0x0000000531237223 */ /* 0x000fe20000000023 */
[----:B------:R-:W-:Y:S02]  /*6bc0*/  F2FP.BF16.F32.PACK_AB R19, R27, R22 ;  /* 0x000000161b13723e */ /* 0x000fe400000010ff */
[----:B------:R-:W-:Y:S02]  /*6bd0*/  F2FP.BF16.F32.PACK_AB R24, R25, R24 ;  /* 0x000000181918723e */ /* 0x000fe400000010ff */
[----:B------:R-:W-:Y:S01]  /*6be0*/  F2FP.BF16.F32.PACK_AB R25, R31, R26 ;  /* 0x0000001a1f19723e */ /* 0x000fe200000010ff */
[----:B------:R1:W-:Y:S01]  /*6bf0*/  STS.128 [R72+0x20], R16 ;  /* 0x0000201048007388 */ /* 0x0003e20000000c00 */
[----:B------:R-:W-:Y:S02]  /*6c00*/  F2FP.BF16.F32.PACK_AB R26, R29, R28 ;  /* 0x0000001c1d1a723e */ /* 0x000fe400000010ff */
[----:B------:R-:W-:Y:S02]  /*6c10*/  F2FP.BF16.F32.PACK_AB R27, R35, R30 ;  /* 0x0000001e231b723e */ /* 0x000fe400000010ff */
[----:B------:R-:W-:Y:S03]  /*6c20*/  IADD3 R0, PT, PT, R64, 0x1, RZ ;  /* 0x0000000140007810 */ /* 0x000fe60007ffe0ff */
[----:B------:R1:W-:Y:S01]  /*6c30*/  STS.128 [R67+0x10], R24 ;  /* 0x0000101843007388 */ /* 0x0003e20000000c00 */
[----:B------:R-:W-:Y:S01]  /*6c40*/  @!PT LDS RZ, [RZ] ;  /* 0x00000000fffff984 */ /* 0x000fe20000000800 */
[----:B------:R-:W-:Y:S01]  /*6c50*/  @!PT LDS RZ, [RZ] ;  /* 0x00000000fffff984 */ /* 0x000fe20000000800 */
[----:B------:R-:W-:Y:S01]  /*6c60*/  @!PT LDS RZ, [RZ] ;  /* 0x00000000fffff984 */ /* 0x000fe20000000800 */
[----:B------:R-:W-:Y:S01]  /*6c70*/  @!PT LDS RZ, [RZ] ;  /* 0x00000000fffff984 */ /* 0x000fe20000000800 */
[----:B------:R2:W-:Y:S07]  /*6c80*/  MEMBAR.ALL.CTA ;  /* 0x0000000000007992 */ /* 0x0005ee0000008000 */
[----:B--2---:R-:W2:Y:S02]  /*6c90*/  FENCE.VIEW.ASYNC.S ;  /* 0x00000000000073c6 */ /* 0x004ea40000000000 */
[----:B--2---:R-:W-:Y:S06]  /*6ca0*/  BAR.SYNC.DEFER_BLOCKING 0x1, 0x80 ;  /* 0x0042000000007b1d */ /* 0x004fec0000010000 */
[----:B------:R-:W-:Y:S05]  /*6cb0*/  @P0 BRA `(.L_x_100) ;  /* 0x0000000000240947 */ /* 0x000fea0003800000 */
[----:B------:R-:W-:Y:S01]  /*6cc0*/  R2UR UR4, R75 ;  /* 0x000000004b0472ca */ /* 0x000fe200000e0000 */
[----:B------:R-:W-:Y:S01]  /*6cd0*/  UIADD3 UR6, UP0, UPT, UR56, 0x680, URZ ;  /* 0x0000068038067890 */ /* 0x000fe2000ff1e0ff */
[----:B------:R-:W-:Y:S02]  /*6ce0*/  R2UR UR42, R110 ;  /* 0x000000006e2a72ca */ /* 0x000fe400000e0000 */
[----:B------:R-:W-:Y:S01]  /*6cf0*/  R2UR UR43, R108 ;  /* 0x000000006c2b72ca */ /* 0x000fe200000e0000 */
[----:B------:R-:W-:Y:S01]  /*6d00*/  UIADD3.X UR7, UPT, UPT, URZ, UR57, URZ, UP0, !UPT ;  /* 0x00000039ff077290 */ /* 0x000fe200087fe4ff */
[----:B------:R-:W-:Y:S07]  /*6d10*/  R2UR UR44, R109 ;  /* 0x000000006d2c72ca */ /* 0x000fee00000e0000 */
[----:B------:R-:W-:Y:S09]  /*6d20*/  UIADD3 UR40, UPT, UPT, UR52, 0x200, UR4 ;  /* 0x0000020034287890 */ /* 0x000ff2000fffe004 */
[----:B------:R2:W-:Y:S02]  /*6d30*/  UTMASTG.4D.IM2COL [UR40], [UR6] ;  /* 0x00000028060073b5 */ /* 0x0005e40008058000 */
[----:B--2---:R0:W-:Y:S02]  /*6d40*/  UTMACMDFLUSH ;  /* 0x00000000000079b7 */ /* 0x0041e40000000000 */
.L_x_100:
[----:B------:R-:W-:Y:S05]  /*6d50*/  BSYNC.RECONVERGENT B0 ;  /* 0x0000000000007941 */ /* 0x000fea0003800200 */
.L_x_99:
[----:B------:R-:W-:Y:S01]  /*6d60*/  R2UR UR40, R0 ;  /* 0x00000000002872ca */ /* 0x000fe200000e0000 */
[----:B------:R-:W-:Y:S11]  /*6d70*/  BSSY.RECONVERGENT B0, `(.L_x_101) ;  /* 0x0000006000007945 */ /* 0x000ff60003800200 */
[----:B------:R-:W-:Y:S01]  /*6d80*/  @!UPT UIADD3 URZ, UPT, UPT, URZ, URZ, URZ ;  /* 0x000000fffffff290 */ /* 0x000fe2000fffe0ff */
[----:B------:R-:W-:Y:S04]  /*6d90*/  UISETP.NE.AND UP0, UPT, UR40, 0x3, UPT ;  /* 0x000000032800788c */ /* 0x000fe8000bf05270 */
[----:B------:R-:W-:Y:S01]  /*6da0*/  USEL UR42, UR40, URZ, UP0 ;  /* 0x000000ff282a7287 */ /* 0x000fe20008000000 */
[----:B------:R-:W-:Y:S11]  /*6db0*/  @P0 BRA `(.L_x_102) ;  /* 0x0000000000040947 */ /* 0x000ff60003800000 */
[----:B------:R-:W-:Y:S04]  /*6dc0*/  DEPBAR.LE SB0, 0x1 ;  /* 0x000080400000791a */ /* 0x000fe80000000000 */
.L_x_102:
[----:B------:R-:W-:Y:S05]  /*6dd0*/  BSYNC.RECONVERGENT B0 ;  /* 0x0000000000007941 */ /* 0x000fea0003800200 */
.L_x_101:
[----:B------:R-:W-:Y:S01]  /*6de0*/  BAR.SYNC.DEFER_BLOCKING 0x1, 0x80 ;  /* 0x0042000000007b1d */ /* 0x000fe20000010000 */
[----:B------:R-:W-:Y:S01]  /*6df0*/  ISETP.NE.AND P1, PT, R112, RZ, PT ;  /* 0x000000ff7000720c */ /* 0x000fe20003f25270 */
[----:B------:R-:W-:Y:S01]  /*6e00*/  UISETP.NE.AND UP0, UPT, UR54, URZ, UPT ;  /* 0x000000ff3600728c */ /* 0x000fe2000bf05270 */
[----:B------:R-:W-:Y:S11]  /*6e10*/  LEA R3, R115, UR52, 0x3 ;  /* 0x0000003473037c11 */ /* 0x000ff6000f8e18ff */
[----:B------:R-:W-:Y:S01]  /*6e20*/  @P1 SHF.L.U32 R4, R66, 0x1f, RZ ;  /* 0x0000001f42041819 */ /* 0x000fe200000006ff */
[----:B------:R-:W-:Y:S06]  /*6e30*/  BRA.U !UP0, `(.L_x_103) ;  /* 0x0000000108287547 */ /* 0x000fec000b800000 */
[----:B------:R-:W2:Y:S01]  /*6e40*/  S2R R0, SR_CgaCtaId ;  /* 0x0000000000007919 */ /* 0x000ea20000008800 */
[----:B------:R-:W-:Y:S05]  /*6e50*/  IMAD.U32 R2, RZ, RZ, UR53 ;  /* 0x00000035ff027e24 */ /* 0x000fea000f8e00ff */
[C---:B------:R-:W-:Y:S01]  /*6e60*/  @P1 LEA R5, R2.reuse, UR52, 0x3 ;  /* 0x0000003402051c11 */ /* 0x040fe2000f8e18ff */
[----:B------:R-:W-:Y:S04]  /*6e70*/  VIADD R2, R2, 0x1 ;  /* 0x0000000102027836 */ /* 0x000fe80000000000 */
[----:B------:R-:W-:Y:S01]  /*6e80*/  @P1 VIADD R5, R5, 0x118 ;  /* 0x0000011805051836 */ /* 0x000fe20000000000 */
[C---:B------:R-:W-:Y:S04]  /*6e90*/  ISETP.NE.AND P0, PT, R2.reuse, 0x3, PT ;  /* 0x000000030200780c */ /* 0x040fe80003f05270 */
[----:B------:R-:W-:Y:S04]  /*6ea0*/  SEL R2, R2, RZ, P0 ;  /* 0x000000ff02027207 */ /* 0x000fe80000000000 */
[----:B------:R-:W-:Y:S02]  /*6eb0*/  R2UR UR53, R2 ;  /* 0x00000000023572ca */ /* 0x000fe400000e0000 */
[----:B--2---:R-:W-:Y:S04]  /*6ec0*/  @P1 PRMT R0, R0, 0x654, R5 ;  /* 0x0000065400001816 */ /* 0x004fe80000000005 */
[----:B------:R2:W-:Y:S09]  /*6ed0*/  @P1 SYNCS.ARRIVE.TRANS64.RED.A1T0 RZ, [R0+URZ], RZ ;  /* 0x000000ff00ff19a7 */ /* 0x0005f200081004ff */
.L_x_103:
[----:B------:R-:W3:Y:S01]  /*6ee0*/  @P1 SYNCS.PHASECHK.TRANS64.TRYWAIT P0, [R3+URZ+0x100], R4 ;  /* 0x00010004030015a7 */ /* 0x000ee200080011ff */
[----:B------:R-:W-:Y:S01]  /*6ef0*/  BSSY B1, `(.L_x_104) ;  /* 0x0000015000017945 */ /* 0x000fe20003800000 */
[----:B---3--:R-:W-:Y:S03]  /*6f00*/  @P1 SEL R116, RZ, 0x1, !P0 ;  /* 0x00000001ff741807 */ /* 0x008fe60004000000 */
[----:B------:R-:W-:Y:S05]  /*6f10*/  @!P1 BRA `(.L_x_105) ;  /* 0x0000000000489947 */ /* 0x000fea0003800000 */
[----:B------:R-:W-:Y:S01]  /*6f20*/  ISETP.NE.AND P1, PT, R117, RZ, PT ;  /* 0x000000ff7500720c */ /* 0x000fe20003f25270 */
[----:B------:R-:W-:Y:S01]  /*6f30*/  BSSY B0, `(.L_x_106) ;  /* 0x000000a000007945 */ /* 0x000fe20003800000 */
[----:B------:R-:W-:Y:S11]  /*6f40*/  ISETP.NE.AND P0, PT, R116, RZ, PT ;  /* 0x000000ff7400720c */ /* 0x000ff60003f05270 */
[----:B------:R-:W-:Y:S04]  /*6f50*/  @P1 IMAD R115, R115, 0x2000, R106 ;  /* 0x0000200073731824 */ /* 0x000fe800078e026a */
[----:B------:R-:W-:Y:S01]  /*6f60*/  @P1 IMAD.IADD R4, R114, 0x1, R115 ;  /* 0x0000000172041824 */ /* 0x000fe200078e0273 */
[----:B------:R-:W-:Y:S03]  /*6f70*/  @P1 IADD3 R2, PT, PT, R113, R115, RZ ;  /* 0x0000007371021210 */ /* 0x000fe60007ffe0ff */
[----:B--2---:R-:W-:Y:S01]  /*6f80*/  @P1 IMAD.IADD R0, R105, 0x1, R4 ;  /* 0x0000000169001824 */ /* 0x004fe200078e0204 */
[----:B------:R-:W-:Y:S06]  /*6f90*/  @P0 BRA `(.L_x_107) ;  /* 0x00000000000c0947 */ /* 0x000fec0003800000 */
[----:B------:R-:W-:Y:S04]  /*6fa0*/  SHF.L.U32 R66, R66, 0x1f, RZ ;  /* 0x0000001f42427819 */ /* 0x000fe800000006ff */
[----:B------:R-:W2:Y:S02]  /*6fb0*/  SYNCS.PHASECHK.TRANS64.TRYWAIT P0, [R3+URZ+0x100], R66 ;  /* 0x00010042030075a7 */ /* 0x000ea400080011ff */
[----:B--2---:R-:W-:Y:S05]  /*6fc0*/  @!P0 BRA `(.L_x_108) ;  /* 0x0000001800f08947 */ /* 0x004fea0003800000 */
.L_x_107:
[----:B------:R-:W-:Y:S05]  /*6fd0*/  BSYNC B0 ;  /* 0x0000000000007941 */ /* 0x000fea0003800000 */
.L_x_106:
[----:B------:R-:W-:Y:S11]  /*6fe0*/  ISETP.NE.AND P0, PT, R117, RZ, PT ;  /* 0x000000ff7500720c */ /* 0x000ff60003f05270 */
[----:B------:R-:W-:Y:S02]  /*6ff0*/  @!UPT UIADD3 URZ, UPT, UPT, URZ, URZ, URZ ;  /* 0x000000fffffff290 */ /* 0x000fe4000fffe0ff */
[----:B------:R3:W4:Y:S04]  /*7000*/  @P0 LDS.128 R56, [R115] ;  /* 0x0000000073380984 */ /* 0x0007280000000c00 */
[----:B------:R3:W1:Y:S04]  /*7010*/  @P0 LDS.128 R68, [R2+0x20] ;  /* 0x0000200002440984 */ /* 0x0006680000000c00 */
[----:B------:R3:W1:Y:S04]  /*7020*/  @P0 LDS.128 R60, [R4+0x10] ;  /* 0x00001000043c0984 */ /* 0x0006680000000c00 */
[----:B------:R3:W1:Y:S02]  /*7030*/  @P0 LDS.128 R76, [R0+0x10] ;  /* 0x00001000004c0984 */ /* 0x0006640000000c00 */
.L_x_105:
[----:B------:R-:W-:Y:S05]  /*7040*/  BSYNC B1 ;  /* 0x0000000000017941 */ /* 0x000fea0003800000 */
.L_x_104:
[----:B--23--:R-:W-:Y:S05]  /*7050*/  VIADD R0, R48, 0x20 ;  /* 0x0000002030007836 */ /* 0x00cfea0000000000 */
[----:B------:R-:W-:Y:S04]  /*7060*/  SHF.R.U32.HI R0, RZ, 0x15, R0 ;  /* 0x00000015ff007819 */ /* 0x000fe80000011600 */
[----:B------:R-:W-:Y:S11]  /*7070*/  LOP3.LUT P0, RZ, R0, 0x3, R100, 0x48, !PT ;  /* 0x0000000300ff7812 */ /* 0x000ff60007804864 */
[----:B------:R-:W-:Y:S02]  /*7080*/  @!UPT UIADD3 URZ, UPT, UPT, URZ, URZ, URZ ;  /* 0x000000fffffff290 */ /* 0x000fe4000fffe0ff */
[----:B------:R-:W-:Y:S05]  /*7090*/  @!P0 BRA `(.L_x_109) ;  /* 0x0000000000408947 */ /* 0x000fea0003800000 */
[----:B------:R-:W2:Y:S01]  /*70a0*/  LDCU.64 UR8, c[0x4][0x70] ;  /* 0x01000e00ff0877ac */ /* 0x000ea20008000a00 */
[----:B------:R-:W-:Y:S01]  /*70b0*/  MOV R3, 0x0 ;  /* 0x0000000000037802 */ /* 0x000fe20000000f00 */
[----:B------:R-:W-:Y:S02]  /*70c0*/  HFMA2 R12, -RZ, RZ, 0, 5.9604644775390625e-08 ;  /* 0x00000001ff0c7431 */ /* 0x000fe400000001ff */
[----:B-1----:R-:W-:Y:S02]  /*70d0*/  IMAD.MOV.U32 R8, RZ, RZ, 0x192 ;  /* 0x00000192ff087424 */ /* 0x002fe400078e00ff */
[----:B------:R-:W-:Y:S01]  /*70e0*/  IMAD.MOV.U32 R13, RZ, RZ, RZ ;  /* 0x000000ffff0d7224 */ /* 0x000fe200078e00ff */
[----:B------:R-:W1:Y:S01]  /*70f0*/  LDCU.64 UR6, c[0x4][0x78] ;  /* 0x01000f00ff0677ac */ /* 0x000e620008000a00 */
[----:B------:R-:W3:Y:S01]  /*7100*/  LDC.64 R2, c[0x4][R3] ;  /* 0x0100000003027b82 */ /* 0x000ee20000000a00 */
[----:B------:R-:W5:Y:S01]  /*7110*/  LDCU.64 UR4, c[0x4][0x10] ;  /* 0x01000200ff0477ac */ /* 0x000f620008000a00 */
[----:B--2---:R-:W-:Y:S01]  /*7120*/  MOV R5, UR9 ;  /* 0x0000000900057c02 */ /* 0x004fe20008000f00 */
[----:B------:R-:W-:Y:S01]  /*7130*/  IMAD.U32 R4, RZ, RZ, UR8 ;  /* 0x00000008ff047e24 */ /* 0x000fe2000f8e00ff */
[----:B-1----:R-:W-:Y:S01]  /*7140*/  MOV R7, UR7 ;  /* 0x0000000700077c02 */ /* 0x002fe20008000f00 */
[----:B------:R-:W-:Y:S01]  /*7150*/  IMAD.U32 R6, RZ, RZ, UR6 ;  /* 0x00000006ff067e24 */ /* 0x000fe2000f8e00ff */
[----:B-----5:R-:W-:Y:S01]  /*7160*/  MOV R11, UR5 ;  /* 0x00000005000b7c02 */ /* 0x020fe20008000f00 */
[----:B------:R-:W-:Y:S02]  /*7170*/  IMAD.U32 R10, RZ, RZ, UR4 ;  /* 0x00000004ff0a7e24 */ /* 0x000fe4000f8e00ff */
[----:B------:R-:W-:Y:S07]  /*7180*/  LEPC R20, `(.L_x_109) ;  /* 0x000000001014794e */ /* 0x000fee0000000000 */
[----:B---34-:R-:W-:Y:S05]  /*7190*/  CALL.ABS.NOINC R2 ;  /* 0x0000000002007343 */ /* 0x018fea0003c00000 */
.L_x_109:
[----:B------:R-:W-:Y:S01]  /*71a0*/  ISETP.NE.AND P0, PT, R99, RZ, PT ;  /* 0x000000ff6300720c */ /* 0x000fe20003f05270 */
[----:B------:R-:W-:Y:S05]  /*71b0*/  WARPSYNC.ALL ;  /* 0x0000000000007948 */ /* 0x000fea0003800000 */
[----:B------:R-:W-:Y:S01]  /*71c0*/  R2UR UR4, R48 ;  /* 0x00000000300472ca */ /* 0x000fe200000e0000 */
[----:B------:R-:W-:Y:S01]  /*71d0*/  USHF.L.U32 UR5, UR42, 0xd, URZ ;  /* 0x0000000d2a057899 */ /* 0x000fe200080006ff */
[----:B------:R-:W-:Y:S01]  /*71e0*/  R2UR UR6, R65 ;  /* 0x00000000410672ca */ /* 0x000fe200000e0000 */
[----:B------:R-:W-:Y:S01]  /*71f0*/  BSSY.RECONVERGENT B0, `(.L_x_110) ;  /* 0x000008f000007945 */ /* 0x000fe20003800200 */
[C---:B----4-:R-:W-:Y:S02]  /*7200*/  SHF.L.U32 R0, R56.reuse, 0x10, RZ ;  /* 0x0000001038007819 */ /* 0x050fe400000006ff */
[----:B------:R-:W-:Y:S02]  /*7210*/  LOP3.LUT R2, R56, 0xffff0000, RZ, 0xc0, !PT ;  /* 0xffff000038027812 */ /* 0x000fe400078ec0ff */
[C---:B------:R-:W-:Y:S02]  /*7220*/  SHF.L.U32 R3, R57.reuse, 0x10, RZ ;  /* 0x0000001039037819 */ /* 0x040fe400000006ff */
[----:B------:R-:W-:Y:S02]  /*7230*/  LOP3.LUT R48, R57, 0xffff0000, RZ, 0xc0, !PT ;  /* 0xffff000039307812 */ /* 0x000fe400078ec0ff */
[C---:B------:R-:W-:Y:S01]  /*7240*/  SHF.L.U32 R50, R58.reuse, 0x10, RZ ;  /* 0x000000103a327819 */ /* 0x040fe200000006ff */
[----:B-1----:R-:W1:Y:S01]  /*7250*/  LDTM.x32 R4, tmem[UR4+0x20] ;  /* 0x00002004000479ee */ /* 0x002e6200082c0000 */
[----:B------:R-:W-:Y:S01]  /*7260*/  LOP3.LUT R51, R58, 0xffff0000, RZ, 0xc0, !PT ;  /* 0xffff00003a337812 */ /* 0x000fe200078ec0ff */
[----:B------:R-:W-:Y:S01]  /*7270*/  NOP ;  /* 0x0000000000007918 */ /* 0x000fe20000000000 */
[C---:B------:R-:W-:Y:S01]  /*7280*/  SHF.L.U32 R52, R59.reuse, 0x10, RZ ;  /* 0x000000103b347819 */ /* 0x040fe200000006ff */
[----:B------:R-:W-:Y:S01]  /*7290*/  UIADD3 UR6, UPT, UPT, UR6, 0x160, URZ ;  /* 0x0000016006067890 */ /* 0x000fe2000fffe0ff */
[----:B------:R-:W-:Y:S02]  /*72a0*/  LOP3.LUT R53, R59, 0xffff0000, RZ, 0xc0, !PT ;  /* 0xffff00003b357812 */ /* 0x000fe400078ec0ff */
[C---:B------:R-:W-:Y:S01]  /*72b0*/  SHF.L.U32 R54, R60.reuse, 0x10, RZ ;  /* 0x000000103c367819 */ /* 0x040fe200000006ff */
[----:B------:R-:W-:Y:S01]  /*72c0*/  UPRMT UR6, UR45, 0x654, UR6 ;  /* 0x000006542d067896 */ /* 0x000fe20008000006 */
[----:B------:R-:W-:Y:S02]  /*72d0*/  LOP3.LUT R55, R60, 0xffff0000, RZ, 0xc0, !PT ;  /* 0xffff00003c377812 */ /* 0x000fe400078ec0ff */
[C---:B------:R-:W-:Y:S02]  /*72e0*/  SHF.L.U32 R56, R61.reuse, 0x10, RZ ;  /* 0x000000103d387819 */ /* 0x040fe400000006ff */
[----:B------:R-:W-:Y:S02]  /*72f0*/  LOP3.LUT R57, R61, 0xffff0000, RZ, 0xc0, !PT ;  /* 0xffff00003d397812 */ /* 0x000fe400078ec0ff */
[C---:B------:R-:W-:Y:S02]  /*7300*/  SHF.L.U32 R58, R62.reuse, 0x10, RZ ;  /* 0x000000103e3a7819 */ /* 0x040fe400000006ff */
[----:B------:R-:W-:Y:S01]  /*7310*/  LOP3.LUT R59, R62, 0xffff0000, RZ, 0xc0, !PT ;  /* 0xffff00003e3b7812 */ /* 0x000fe200078ec0ff */
[----:B-1----:R-:W-:Y:S01]  /*7320*/  SYNCS.ARRIVE.TRANS64.RED.A1T0 RZ, [UR6], RZ ;  /* 0x000000ffffff79a7 */ /* 0x002fe20008100406 */
[C---:B------:R-:W-:Y:S02]  /*7330*/  SHF.L.U32 R60, R63.reuse, 0x10, RZ ;  /* 0x000000103f3c7819 */ /* 0x040fe400000006ff */
[----:B------:R-:W-:Y:S02]  /*7340*/  LOP3.LUT R61, R63, 0xffff0000, RZ, 0xc0, !PT ;  /* 0xffff00003f3d7812 */ /* 0x000fe400078ec0ff */
[C---:B------:R-:W-:Y:S01]  /*7350*/  SHF.L.U32 R62, R68.reuse, 0x10, RZ ;  /* 0x00000010443e7819 */ /* 0x040fe200000006ff */
[C---:B------:R-:W-:Y:S01]  /*7360*/  FMUL R4, R47.reuse, R4 ;  /* 0x000000042f047220 */ /* 0x040fe20000400000 */
[----:B------:R-:W-:Y:S01]  /*7370*/  LOP3.LUT R63, R68, 0xffff0000, RZ, 0xc0, !PT ;  /* 0xffff0000443f7812 */ /* 0x000fe200078ec0ff */
[----:B------:R-:W-:Y:S01]  /*7380*/  FMUL R5, R47, R5 ;  /* 0x000000052f057220 */ /* 0x000fe20000400000 */
[----:B------:R-:W-:Y:S01]  /*7390*/  SHF.L.U32 R64, R69, 0x10, RZ ;  /* 0x0000001045407819 */ /* 0x000fe200000006ff */
[----:B------:R-:W-:Y:S01]  /*73a0*/  FMUL R6, R47, R6 ;  /* 0x000000062f067220 */ /* 0x000fe20000400000 */
[----:B------:R-:W-:Y:S01]  /*73b0*/  LOP3.LUT R65, R69, 0xffff0000, RZ, 0xc0, !PT ;  /* 0xffff000045417812 */ /* 0x000fe200078ec0ff */
[----:B------:R-:W-:Y:S01]  /*73c0*/  FMUL R7, R47, R7 ;  /* 0x000000072f077220 */ /* 0x000fe20000400000 */
[----:B------:R-:W-:Y:S01]  /*73d0*/  SHF.L.U32 R66, R70, 0x10, RZ ;  /* 0x0000001046427819 */ /* 0x000fe200000006ff */
[----:B------:R-:W-:Y:S01]  /*73e0*/  FFMA R4, R49, R0, R4 ;  /* 0x0000000031047223 */ /* 0x000fe20000000004 */
[C---:B------:R-:W-:Y:S01]  /*73f0*/  SHF.L.U32 R74, R78.reuse, 0x10, RZ ;  /* 0x000000104e4a7819 */ /* 0x040fe200000006ff */
[----:B------:R-:W-:Y:S01]  /*7400*/  FMUL R8, R47, R8 ;  /* 0x000000082f087220 */ /* 0x000fe20000400000 */
[----:B------:R-:W-:Y:S01]  /*7410*/  LOP3.LUT R75, R78, 0xffff0000, RZ, 0xc0, !PT ;  /* 0xffff00004e4b7812 */ /* 0x000fe200078ec0ff */
[C---:B------:R-:W-:Y:S01]  /*7420*/  FFMA R5, R49.reuse, R2, R5 ;  /* 0x0000000231057223 */ /* 0x040fe20000000005 */
[----:B------:R-:W-:Y:S01]  /*7430*/  LOP3.LUT R67, R70, 0xffff0000, RZ, 0xc0, !PT ;  /* 0xffff000046437812 */ /* 0x000fe200078ec0ff */
[C---:B------:R-:W-:Y:S01]  /*7440*/  FFMA R6, R49.reuse, R3, R6 ;  /* 0x0000000331067223 */ /* 0x040fe20000000006 */
[C---:B------:R-:W-:Y:S01]  /*7450*/  FFMA R7, R49.reuse, R48, R7 ;  /* 0x0000003031077223 */ /* 0x040fe20000000007 */
[----:B------:R-:W-:Y:S01]  /*7460*/  IADD3 R78, PT, PT, R106, UR5, RZ ;  /* 0x000000056a4e7c10 */ /* 0x000fe2000fffe0ff */
[----:B------:R-:W-:Y:S01]  /*7470*/  FFMA R8, R49, R50, R8 ;  /* 0x0000003231087223 */ /* 0x000fe20000000008 */
[----:B------:R-:W-:Y:S01]  /*7480*/  F2FP.BF16.F32.PACK_AB R4, R5, R4 ;  /* 0x000000040504723e */ /* 0x000fe200000010ff */
[----:B------:R-:W-:Y:S01]  /*7490*/  FMUL R9, R47, R9 ;  /* 0x000000092f097220 */ /* 0x000fe20000400000 */
[----:B------:R-:W-:Y:S01]  /*74a0*/  F2FP.BF16.F32.PACK_AB R5, R7, R6 ;  /* 0x000000060705723e */ /* 0x000fe200000010ff */
[----:B------:R-:W-:Y:S01]  /*74b0*/  FMUL R0, R47, R10 ;  /* 0x0000000a2f007220 */ /* 0x000fe20000400000 */
[-C--:B------:R-:W-:Y:S01]  /*74c0*/  IADD3 R114, PT, PT, R114, R78.reuse, RZ ;  /* 0x0000004e72727210 */ /* 0x080fe20007ffe0ff */
[----:B------:R-:W-:Y:S01]  /*74d0*/  FFMA R9, R49, R51, R9 ;  /* 0x0000003331097223 */ /* 0x000fe20000000009 */
[----:B------:R-:W-:Y:S01]  /*74e0*/  IADD3 R113, PT, PT, R113, R78, RZ ;  /* 0x0000004e71717210 */ /* 0x000fe20007ffe0ff */
[----:B------:R-:W-:Y:S01]  /*74f0*/  FFMA R0, R49, R52, R0 ;  /* 0x0000003431007223 */ /* 0x000fe20000000000 */
[C---:B------:R-:W-:Y:S01]  /*7500*/  FMUL R2, R47.reuse, R11 ;  /* 0x0000000b2f027220 */ /* 0x040fe20000400000 */
[----:B------:R-:W-:Y:S01]  /*7510*/  FMUL R3, R47, R12 ;  /* 0x0000000c2f037220 */ /* 0x000fe20000400000 */
[----:B------:R-:W-:Y:S01]  /*7520*/  F2FP.BF16.F32.PACK_AB R6, R9, R8 ;  /* 0x000000080906723e */ /* 0x000fe200000010ff */
[----:B------:R-:W-:Y:S01]  /*7530*/  FMUL R10, R47, R13 ;  /* 0x0000000d2f0a7220 */ /* 0x000fe20000400000 */
[C---:B------:R-:W-:Y:S01]  /*7540*/  FFMA R2, R49.reuse, R53, R2 ;  /* 0x0000003531027223 */ /* 0x040fe20000000002 */
[----:B------:R-:W-:Y:S01]  /*7550*/  FFMA R3, R49, R54, R3 ;  /* 0x0000003631037223 */ /* 0x000fe20000000003 */
[----:B------:R-:W-:Y:S01]  /*7560*/  FMUL R11, R47, R14 ;  /* 0x0000000e2f0b7220 */ /* 0x000fe20000400000 */
[----:B------:R-:W-:Y:S01]  /*7570*/  FFMA R10, R49, R55, R10 ;  /* 0x00000037310a7223 */ /* 0x000fe2000000000a */
[C---:B------:R-:W-:Y:S01]  /*7580*/  FMUL R15, R47.reuse, R15 ;  /* 0x0000000f2f0f7220 */ /* 0x040fe20000400000 */
[C---:B------:R-:W-:Y:S01]  /*7590*/  FMUL R12, R47.reuse, R16 ;  /* 0x000000102f0c7220 */ /* 0x040fe20000400000 */
[----:B------:R-:W-:Y:S01]  /*75a0*/  FMUL R13, R47, R17 ;  /* 0x000000112f0d7220 */ /* 0x000fe20000400000 */
[----:B------:R-:W-:Y:S01]  /*75b0*/  FFMA R11, R49, R56, R11 ;  /* 0x00000038310b7223 */ /* 0x000fe2000000000b */
[----:B------:R-:W-:Y:S01]  /*75c0*/  FMUL R14, R47, R18 ;  /* 0x000000122f0e7220 */ /* 0x000fe20000400000 */
[----:B------:R-:W-:Y:S01]  /*75d0*/  FFMA R15, R49, R57, R15 ;  /* 0x00000039310f7223 */ /* 0x000fe2000000000f */
[----:B------:R-:W-:Y:S01]  /*75e0*/  FMUL R19, R47, R19 ;  /* 0x000000132f137220 */ /* 0x000fe20000400000 */
[----:B------:R-:W-:Y:S01]  /*75f0*/  F2FP.BF16.F32.PACK_AB R7, R2, R0 ;  /* 0x000000000207723e */ /* 0x000fe200000010ff */
[----:B------:R-:W-:Y:S01]  /*7600*/  FFMA R12, R49, R58, R12 ;  /* 0x0000003a310c7223 */ /* 0x000fe2000000000c */
[----:B------:R-:W-:Y:S01]  /*7610*/  FMUL R16, R47, R20 ;  /* 0x000000142f107220 */ /* 0x000fe20000400000 */
[----:B------:R-:W-:Y:S01]  /*7620*/  FFMA R13, R49, R59, R13 ;  /* 0x0000003b310d7223 */ /* 0x000fe2000000000d */
[----:B------:R-:W-:Y:S01]  /*7630*/  FMUL R17, R47, R21 ;  /* 0x000000152f117220 */ /* 0x000fe20000400000 */
[----:B------:R1:W-:Y:S01]  /*7640*/  STS.128 [R106+UR5], R4 ;  /* 0x000000046a007988 */ /* 0x0003e20008000c05 */
[----:B------:R-:W-:Y:S01]  /*7650*/  SHF.L.U32 R68, R71, 0x10, RZ ;  /* 0x0000001047447819 */ /* 0x000fe200000006ff */
[----:B------:R-:W-:Y:S01]  /*7660*/  FFMA R14, R49, R60, R14 ;  /* 0x0000003c310e7223 */ /* 0x000fe2000000000e */
[----:B------:R-:W-:Y:S01]  /*7670*/  LOP3.LUT R69, R71, 0xffff0000, RZ, 0xc0, !PT ;  /* 0xffff000047457812 */ /* 0x000fe200078ec0ff */
[----:B------:R-:W-:Y:S01]  /*7680*/  FMUL R18, R47, R22 ;  /* 0x000000162f127220 */ /* 0x000fe20000400000 */
[----:B------:R-:W-:Y:S01]  /*7690*/  SHF.L.U32 R70, R76, 0x10, RZ ;  /* 0x000000104c467819 */ /* 0x000fe200000006ff */
[----:B------:R-:W-:Y:S01]  /*76a0*/  FFMA R19, R49, R61, R19 ;  /* 0x0000003d31137223 */ /* 0x000fe20000000013 */
[----:B------:R-:W-:Y:S01]  /*76b0*/  FMUL R23, R47, R23 ;  /* 0x000000172f177220 */ /* 0x000fe20000400000 */
[----:B------:R-:W-:Y:S01]  /*76c0*/  FFMA R16, R49, R62, R16 ;  /* 0x0000003e31107223 */ /* 0x000fe20000000010 */
[----:B------:R-:W-:Y:S01]  /*76d0*/  FMUL R20, R47, R24 ;  /* 0x000000182f147220 */ /* 0x000fe20000400000 */
[----:B------:R-:W-:Y:S01]  /*76e0*/  FFMA R17, R49, R63, R17 ;  /* 0x0000003f31117223 */ /* 0x000fe20000000011 */
[----:B------:R-:W-:Y:S01]  /*76f0*/  FMUL R21, R47, R25 ;  /* 0x000000192f157220 */ /* 0x000fe20000400000 */
[----:B------:R-:W-:Y:S01]  /*7700*/  FFMA R18, R49, R64, R18 ;  /* 0x0000004031127223 */ /* 0x000fe20000000012 */
[----:B------:R-:W-:Y:S01]  /*7710*/  FMUL R22, R47, R26 ;  /* 0x0000001a2f167220 */ /* 0x000fe20000400000 */
[----:B------:R-:W-:Y:S01]  /*7720*/  F2FP.BF16.F32.PACK_AB R8, R10, R3 ;  /* 0x000000030a08723e */ /* 0x000fe200000010ff */
[----:B------:R-:W-:Y:S01]  /*7730*/  FFMA R23, R49, R65, R23 ;  /* 0x0000004131177223 */ /* 0x000fe20000000017 */
[----:B------:R-:W-:Y:S01]  /*7740*/  F2FP.BF16.F32.PACK_AB R9, R15, R11 ;  /* 0x0000000b0f09723e */ /* 0x000fe200000010ff */
[----:B------:R-:W-:Y:S01]  /*7750*/  FMUL R27, R47, R27 ;  /* 0x0000001b2f1b7220 */ /* 0x000fe20000400000 */
[----:B------:R-:W-:Y:S01]  /*7760*/  F2FP.BF16.F32.PACK_AB R10, R13, R12 ;  /* 0x0000000c0d0a723e */ /* 0x000fe200000010ff */
[----:B------:R-:W-:Y:S01]  /*7770*/  FFMA R20, R49, R66, R20 ;  /* 0x0000004231147223 */ /* 0x000fe20000000014 */
[----:B------:R-:W-:Y:S01]  /*7780*/  F2FP.BF16.F32.PACK_AB R11, R19, R14 ;  /* 0x0000000e130b723e */ /* 0x000fe200000010ff */
[----:B------:R-:W-:Y:S01]  /*7790*/  FMUL R24, R47, R28 ;  /* 0x0000001c2f187220 */ /* 0x000fe20000400000 */
[----:B------:R-:W-:Y:S01]  /*77a0*/  LOP3.LUT R71, R76, 0xffff0000, RZ, 0xc0, !PT ;  /* 0xffff00004c477812 */ /* 0x000fe200078ec0ff */
[----:B------:R-:W-:Y:S01]  /*77b0*/  FFMA R21, R49, R67, R21 ;  /* 0x0000004331157223 */ /* 0x000fe20000000015 */
[----:B------:R-:W-:Y:S01]  /*77c0*/  SHF.L.U32 R72, R77, 0x10, RZ ;  /* 0x000000104d487819 */ /* 0x000fe200000006ff */
[----:B------:R1:W-:Y:S01]  /*77d0*/  STS.128 [R114+0x10], R8 ;  /* 0x0000100872007388 */ /* 0x0003e20000000c00 */
[----:B------:R-:W-:Y:S01]  /*77e0*/  FMUL R25, R47, R29 ;  /* 0x0000001d2f197220 */ /* 0x000fe20000400000 */
[----:B------:R-:W-:Y:S01]  /*77f0*/  FFMA R22, R49, R68, R22 ;  /* 0x0000004431167223 */ /* 0x000fe20000000016 */
[----:B------:R-:W-:Y:S01]  /*7800*/  LOP3.LUT R73, R77, 0xffff0000, RZ, 0xc0, !PT ;  /* 0xffff00004d497812 */ /* 0x000fe200078ec0ff */
[----:B------:R-:W-:Y:S01]  /*7810*/  FMUL R26, R47, R30 ;  /* 0x0000001e2f1a7220 */ /* 0x000fe20000400000 */
[----:B------:R-:W-:Y:S01]  /*7820*/  FFMA R27, R49, R69, R27 ;  /* 0x00000045311b7223 */ /* 0x000fe2000000001b */
[----:B------:R-:W-:Y:S01]  /*7830*/  FMUL R31, R47, R31 ;  /* 0x0000001f2f1f7220 */ /* 0x000fe20000400000 */
[----:B------:R-:W-:Y:S01]  /*7840*/  FFMA R24, R49, R70, R24 ;  /* 0x0000004631187223 */ /* 0x000fe20000000018 */
[----:B------:R-:W-:Y:S01]  /*7850*/  FMUL R28, R47, R32 ;  /* 0x000000202f1c7220 */ /* 0x000fe20000400000 */
[----:B------:R-:W-:Y:S01]  /*7860*/  FFMA R25, R49, R71, R25 ;  /* 0x0000004731197223 */ /* 0x000fe20000000019 */
[----:B------:R-:W-:Y:S01]  /*7870*/  SHF.L.U32 R76, R79, 0x10, RZ ;  /* 0x000000104f4c7819 */ /* 0x000fe200000006ff */
[----:B------:R-:W-:Y:S01]  /*7880*/  FMUL R29, R47, R33 ;  /* 0x000000212f1d7220 */ /* 0x000fe20000400000 */
[----:B------:R-:W-:Y:S01]  /*7890*/  F2FP.BF16.F32.PACK_AB R16, R17, R16 ;  /* 0x000000101110723e */ /* 0x000fe200000010ff */
[----:B------:R-:W-:Y:S01]  /*78a0*/  FFMA R26, R49, R72, R26 ;  /* 0x00000048311a7223 */ /* 0x000fe2000000001a */
[----:B------:R-:W-:Y:S01]  /*78b0*/  LOP3.LUT R77, R79, 0xffff0000, RZ, 0xc0, !PT ;  /* 0xffff00004f4d7812 */ /* 0x000fe200078ec0ff */
[----:B------:R-:W-:Y:S01]  /*78c0*/  FMUL R30, R47, R34 ;  /* 0x000000222f1e7220 */ /* 0x000fe20000400000 */
[----:B------:R-:W-:Y:S01]  /*78d0*/  F2FP.BF16.F32.PACK_AB R17, R23, R18 ;  /* 0x000000121711723e */ /* 0x000fe200000010ff */
[----:B------:R-:W-:Y:S01]  /*78e0*/  FFMA R31, R49, R73, R31 ;  /* 0x00000049311f7223 */ /* 0x000fe2000000001f */
[----:B------:R-:W-:Y:S01]  /*78f0*/  FMUL R35, R47, R35 ;  /* 0x000000232f237220 */ /* 0x000fe20000400000 */
[----:B------:R-:W-:Y:S01]  /*7900*/  F2FP.BF16.F32.PACK_AB R18, R21, R20 ;  /* 0x000000141512723e */ /* 0x000fe200000010ff */
[----:B------:R-:W-:Y:S01]  /*7910*/  FFMA R28, R49, R74, R28 ;  /* 0x0000004a311c7223 */ /* 0x000fe2000000001c */
[----:B------:R-:W-:Y:S01]  /*7920*/  F2FP.BF16.F32.PACK_AB R19, R27, R22 ;  /* 0x000000161b13723e */ /* 0x000fe200000010ff */
[C---:B------:R-:W-:Y:S01]  /*7930*/  FFMA R29, R49.reuse, R75, R29 ;  /* 0x0000004b311d7223 */ /* 0x040fe2000000001d */
[C---:B------:R-:W-:Y:S01]  /*7940*/  FFMA R30, R49.reuse, R76, R30 ;  /* 0x0000004c311e7223 */ /* 0x040fe2000000001e */
[----:B------:R-:W-:Y:S01]  /*7950*/  FFMA R35, R49, R77, R35 ;  /* 0x0000004d31237223 */ /* 0x000fe20000000023 */
[----:B------:R-:W-:Y:S01]  /*7960*/  F2FP.BF16.F32.PACK_AB R24, R25, R24 ;  /* 0x000000181918723e */ /* 0x000fe200000010ff */
[----:B------:R1:W-:Y:S01]  /*7970*/  STS.128 [R113+0x20], R16 ;  /* 0x0000201071007388 */ /* 0x0003e20000000c00 */
[----:B------:R-:W-:Y:S02]  /*7980*/  F2FP.BF16.F32.PACK_AB R25, R31, R26 ;  /* 0x0000001a1f19723e */ /* 0x000fe400000010ff */
[----:B------:R-:W-:Y:S02]  /*7990*/  F2FP.BF16.F32.PACK_AB R26, R29, R28 ;  /* 0x0000001c1d1a723e */ /* 0x000fe400000010ff */
[----:B------:R-:W-:Y:S02]  /*79a0*/  F2FP.BF16.F32.PACK_AB R27, R35, R30 ;  /* 0x0000001e231b723e */ /* 0x000fe400000010ff */
[----:B------:R-:W-:Y:S05]  /*79b0*/  IADD3 R0, PT, PT, R105, R114, RZ ;  /* 0x0000007269007210 */ /* 0x000fea0007ffe0ff */
        /* <DEDUP_REMOVED lines=11> */
[----:B------:R-:W-:Y:S01]  /*7a70*/  R2UR UR11, R108 ;  /* 0x000000006c0b72ca */ /* 0x000fe200000e0000 */
[----:B------:R-:W-:Y:S01]  /*7a80*/  UIADD3 UR9, UPT, UPT, UR41, 0x20, URZ ;  /* 0x0000002029097890 */ /* 0x000fe2000fffe0ff */
[----:B------:R-:W-:Y:S01]  /*7a90*/  R2UR UR12, R109 ;  /* 0x000000006d0c72ca */ /* 0x000fe200000e0000 */
[----:B------:R-:W-:Y:S02]  /*7aa0*/  UIADD3 UR8, UPT, UPT, UR52, 0x200, UR5 ;  /* 0x0000020034087890 */ /* 0x000fe4000fffe005 */
[----:B------:R-:W-:Y:S10]  /*7ab0*/  UIADD3.X UR7, UPT, UPT, URZ, UR57, URZ, UP0, !UPT ;  /* 0x00000039ff077290 */ /* 0x000ff400087fe4ff */
[----:B------:R2:W-:Y:S02]  /*7ac0*/  UTMASTG.4D.IM2COL [UR8], [UR6] ;  /* 0x00000008060073b5 */ /* 0x0005e40008058000 */
[----:B--2---:R0:W-:Y:S02]  /*7ad0*/  UTMACMDFLUSH ;  /* 0x00000000000079b7 */ /* 0x0041e40000000000 */
.L_x_111:
[----:B------:R-:W-:Y:S05]  /*7ae0*/  BSYNC.RECONVERGENT B0 ;  /* 0x0000000000007941 */ /* 0x000fea0003800200 */
.L_x_110:
[----:B-1----:R-:W-:Y:S01]  /*7af0*/  MOV R0, UR40 ;  /* 0x0000002800007c02 */ /* 0x002fe20008000f00 */
[----:B------:R-:W-:Y:S01]  /*7b00*/  UIADD3 UR42, UPT, UPT, UR42, 0x1, URZ ;  /* 0x000000012a2a7890 */ /* 0x000fe2000fffe0ff */
[----:B------:R-:W-:Y:S05]  /*7b10*/  BSSY.RECONVERGENT B0, `(.L_x_112) ;  /* 0x0000005000007945 */ /* 0x000fea0003800200 */
[----:B------:R-:W-:Y:S02]  /*7b20*/  MOV R2, UR42 ;  /* 0x0000002a00027c02 */ /* 0x000fe40008000f00 */
[----:B------:R-:W-:Y:S01]  /*7b30*/  MOV R64, UR42 ;  /* 0x0000002a00407c02 */ /* 0x000fe20008000f00 */
[----:B------:R-:W-:Y:S05]  /*7b40*/  @P0 BRA `(.L_x_113) ;  /* 0x0000000000040947 */ /* 0x000fea0003800000 */
[----:B------:R-:W-:Y:S04]  /*7b50*/  DEPBAR.LE SB0, 0x1 ;  /* 0x000080400000791a */ /* 0x000fe80000000000 */
.L_x_113:
[----:B------:R-:W-:Y:S05]  /*7b60*/  BSYNC.RECONVERGENT B0 ;  /* 0x0000000000007941 */ /* 0x000fea0003800200 */
.L_x_112:
[----:B------:R-:W-:Y:S01]  /*7b70*/  BAR.SYNC.DEFER_BLOCKING 0x1, 0x80 ;  /* 0x0042000000007b1d */ /* 0x000fe20000010000 */
[----:B------:R-:W-:Y:S01]  /*7b80*/  ISETP.NE.AND P0, PT, R2, 0x3, PT ;  /* 0x000000030200780c */ /* 0x000fe20003f05270 */
[----:B------:R-:W-:Y:S01]  /*7b90*/  UISETP.NE.AND UP0, UPT, UR54, -0x2, UPT ;  /* 0xfffffffe3600788c */ /* 0x000fe2000bf05270 */
[----:B------:R-:W-:Y:S02]  /*7ba0*/  VIADD R45, R45, 0x1 ;  /* 0x000000012d2d7836 */ /* 0x000fe40000000000 */
[----:B------:R-:W-:Y:S02]  /*7bb0*/  ISETP.EQ.XOR P1, PT, R0, 0x3, !P0 ;  /* 0x000000030000780c */ /* 0x000fe40004722a70 */
[----:B------:R-:W-:Y:S02]  /*7bc0*/  SEL R64, R64, RZ, P0 ;  /* 0x000000ff40407207 */ /* 0x000fe40000000000 */
[----:B------:R-:W-:Y:S04]  /*7bd0*/  SEL R0, RZ, 0x1, !P1 ;  /* 0x00000001ff007807 */ /* 0x000fe80004800000 */
[----:B------:R-:W-:Y:S01]  /*7be0*/  LOP3.LUT R98, R98, R0, RZ, 0x3c, !PT ;  /* 0x0000000062627212 */ /* 0x000fe200078e3cff */
[----:B------:R-:W-:Y:S06]  /*7bf0*/  BRA.U !UP0, `(.L_x_114) ;  /* 0x00000001082c7547 */ /* 0x000fec000b800000 */
[----:B------:R-:W-:Y:S01]  /*7c00*/  ISETP.NE.AND P2, PT, R112, RZ, PT ;  /* 0x000000ff7000720c */ /* 0x000fe20003f45270 */
[----:B------:R-:W1:Y:S01]  /*7c10*/  S2R R0, SR_CgaCtaId ;  /* 0x0000000000007919 */ /* 0x000e620000008800 */
[----:B------:R-:W-:Y:S11]  /*7c20*/  IMAD.U32 R2, RZ, RZ, UR53 ;  /* 0x00000035ff027e24 */ /* 0x000ff6000f8e00ff */
[C---:B------:R-:W-:Y:S01]  /*7c30*/  @P2 LEA R3, R2.reuse, UR52, 0x3 ;  /* 0x0000003402032c11 */ /* 0x040fe2000f8e18ff */
[----:B------:R-:W-:Y:S04]  /*7c40*/  VIADD R2, R2, 0x1 ;  /* 0x0000000102027836 */ /* 0x000fe80000000000 */
[----:B------:R-:W-:Y:S01]  /*7c50*/  @P2 VIADD R3, R3, 0x118 ;  /* 0x0000011803032836 */ /* 0x000fe20000000000 */
[C---:B------:R-:W-:Y:S04]  /*7c60*/  ISETP.NE.AND P0, PT, R2.reuse, 0x3, PT ;  /* 0x000000030200780c */ /* 0x040fe80003f05270 */
[----:B------:R-:W-:Y:S04]  /*7c70*/  SEL R2, R2, RZ, P0 ;  /* 0x000000ff02027207 */ /* 0x000fe80000000000 */
[----:B------:R-:W-:Y:S02]  /*7c80*/  R2UR UR53, R2 ;  /* 0x00000000023572ca */ /* 0x000fe400000e0000 */
[----:B-1----:R-:W-:Y:S04]  /*7c90*/  @P2 PRMT R0, R0, 0x654, R3 ;  /* 0x0000065400002816 */ /* 0x002fe80000000003 */
[----:B------:R1:W-:Y:S09]  /*7ca0*/  @P2 SYNCS.ARRIVE.TRANS64.RED.A1T0 RZ, [R0+URZ], RZ ;  /* 0x000000ff00ff29a7 */ /* 0x0003f200081004ff */
.L_x_114:
[----:B------:R-:W-:Y:S01]  /*7cb0*/  ISETP.NE.AND P1, PT, R107, RZ, PT ;  /* 0x000000ff6b00720c */ /* 0x000fe20003f25270 */
[----:B------:R-:W-:Y:S01]  /*7cc0*/  UIADD3 UR54, UPT, UPT, UR54, 0x2, URZ ;  /* 0x0000000236367890 */ /* 0x000fe2000fffe0ff */
[----:B------:R-:W-:Y:S01]  /*7cd0*/  ISETP.NE.AND P0, PT, R45, 0x2, PT ;  /* 0x000000022d00780c */ /* 0x000fe20003f05270 */
[----:B------:R-:W-:Y:S01]  /*7ce0*/  IMAD.IADD R14, R43, 0x1, R90 ;  /* 0x000000012b0e7824 */ /* 0x000fe200078e025a */
[----:B------:R-:W-:Y:S01]  /*7cf0*/  LOP3.LUT R96, R96, 0x1, RZ, 0x3c, !PT ;  /* 0x0000000160607812 */ /* 0x000fe200078e3cff */
[----:B------:R-:W-:Y:S01]  /*7d00*/  IMAD.IADD R18, R44, 0x1, R91 ;  /* 0x000000012c127824 */ /* 0x000fe200078e025b */
[----:B-1----:R-:W-:Y:S01]  /*7d10*/  SEL R0, RZ, 0x1, P0 ;  /* 0x00000001ff007807 */ /* 0x002fe20000000000 */
[----:B------:R-:W-:Y:S01]  /*7d20*/  IMAD.MOV.U32 R17, RZ, RZ, R104 ;  /* 0x000000ffff117224 */ /* 0x000fe200078e0068 */
[----:B------:R-:W-:Y:S02]  /*7d30*/  SEL R45, R45, RZ, P0 ;  /* 0x000000ff2d2d7207 */ /* 0x000fe40000000000 */
[----:B------:R-:W-:Y:S03]  /*7d40*/  LOP3.LUT R97, R97, R0, RZ, 0x3c, !PT ;  /* 0x0000000061617212 */ /* 0x000fe600078e3cff */
[----:B------:R-:W-:Y:S05]  /*7d50*/  @P1 BRA `(.L_x_115) ;  /* 0xffffffd400e81947 */ /* 0x000fea000383ffff */
[----:B------:R-:W-:-:S13]  /*7d60*/  ISETP.NE.AND P1, PT, R101, RZ, PT ;  /* 0x000000ff6500720c */ /* 0x000fda0003f25270 */
[----:B------:R-:W-:Y:S05]  /*7d70*/  @!P1 BRA `(.L_x_116) ;  /* 0x0000000000489947 */ /* 0x000fea0003800000 */
[----:B------:R-:W1:Y:S02]  /*7d80*/  LDCU.64 UR4, c[0x0][0x890] ;  /* 0x00011200ff0477ac */ /* 0x000e640008000a00 */
[----:B-1----:R-:W-:-:S04]  /*7d90*/  UISETP.NE.U32.AND UP0, UPT, UR4, URZ, UPT ;  /* 0x000000ff0400728c */ /* 0x002fc8000bf05070 */
[----:B------:R-:W-:-:S09]  /*7da0*/  UISETP.NE.AND.EX UP0, UPT, UR5, URZ, UPT, UP0 ;  /* 0x000000ff0500728c */ /* 0x000fd2000bf05300 */
[----:B------:R-:W-:Y:S05]  /*7db0*/  BRA.U UP0, `(.L_x_117) ;  /* 0x00000001000c7547 */ /* 0x000fea000b800000 */
[----:B------:R-:W-:-:S13]  /*7dc0*/  FSETP.NEU.AND P0, PT, R49, RZ, PT ;  /* 0x000000ff3100720b */ /* 0x000fda0003f0d000 */
[----:B------:R-:W-:Y:S05]  /*7dd0*/  @!P0 EXIT ;  /* 0x000000000000894d */ /* 0x000fea0003800000 */
[----:B------:R-:W-:Y:S05]  /*7de0*/  BRA `(.L_x_116) ;  /* 0x00000000002c7947 */ /* 0x000fea0003800000 */
.L_x_117:
[----:B------:R-:W-:Y:S01]  /*7df0*/  ISETP.NE.AND P0, PT, R111, RZ, PT ;  /* 0x000000ff6f00720c */ /* 0x000fe20003f05270 */
[----:B------:R-:W-:-:S12]  /*7e00*/  BSSY.RECONVERGENT B0, `(.L_x_116) ;  /* 0x0000009000007945 */ /* 0x000fd80003800200 */
[----:B------:R-:W-:Y:S05]  /*7e10*/  @P0 BRA `(.L_x_118) ;  /* 0x0000000000140947 */ /* 0x000fea0003800000 */
[----:B------:R-:W1:Y:S02]  /*7e20*/  LDCU.64 UR4, c[0x0][0x888] ;  /* 0x00011100ff0477ac */ /* 0x000e640008000a00 */
[----:B-1----:R-:W-:-:S04]  /*7e30*/  ISETP.NE.U32.AND P0, PT, RZ, UR4, PT ;  /* 0x00000004ff007c0c */ /* 0x002fc8000bf05070 */
[----:B------:R-:W-:-:S13]  /*7e40*/  ISETP.NE.AND.EX P0, PT, RZ, UR5, PT, P0 ;  /* 0x00000005ff007c0c */ /* 0x000fda000bf05300 */
[----:B------:R-:W-:Y:S05]  /*7e50*/  @!P0 EXIT ;  /* 0x000000000000894d */ /* 0x000fea0003800000 */
[----:B------:R-:W-:Y:S05]  /*7e60*/  BRA `(.L_x_119) ;  /* 0x0000000000087947 */ /* 0x000fea0003800000 */
.L_x_118:
[----:B------:R-:W-:-:S13]  /*7e70*/  FSETP.NEU.AND P0, PT, R49, RZ, PT ;  /* 0x000000ff3100720b */ /* 0x000fda0003f0d000 */
[----:B------:R-:W-:Y:S05]  /*7e80*/  @!P0 EXIT ;  /* 0x000000000000894d */ /* 0x000fea0003800000 */
.L_x_119:
[----:B------:R-:W-:Y:S05]  /*7e90*/  BSYNC.RECONVERGENT B0 ;  /* 0x0000000000007941 */ /* 0x000fea0003800200 */
.L_x_116:
[----:B------:R-:W-:Y:S01]  /*7ea0*/  ULEA UR4, UR53, UR52, 0x3 ;  /* 0x0000003435047291 */ /* 0x000fe2000f8e18ff */
[----:B------:R-:W-:-:S04]  /*7eb0*/  DEPBAR.LE SB0, 0x0 ;  /* 0x000080000000791a */ /* 0x000fc80000000000 */
[----:B------:R-:W-:-:S04]  /*7ec0*/  UIADD3 UR4, UPT, UPT, UR4, 0x118, URZ ;  /* 0x0000011804047890 */ /* 0x000fc8000fffe0ff */
[----:B------:R-:W-:-:S09]  /*7ed0*/  UPRMT UR4, UR45, 0x654, UR4 ;  /* 0x000006542d047896 */ /* 0x000fd20008000004 */
[----:B------:R-:W-:Y:S01]  /*7ee0*/  SYNCS.ARRIVE.TRANS64.RED.A1T0 RZ, [UR4], RZ ;  /* 0x000000ffffff79a7 */ /* 0x000fe20008100404 */
[----:B------:R-:W-:Y:S05]  /*7ef0*/  EXIT ;  /* 0x000000000000794d */ /* 0x000fea0003800000 */
.L_x_20:
[----:B------:R-:W-:Y:S07]  /*7f00*/  MOV R2, UR9 ;  /* 0x0000000900027c02 */ /* 0x000fee0008000f00 */
.L_x_120:
[----:B-1----:R1:W2:Y:S02]  /*7f10*/  SYNCS.PHASECHK.TRANS64.TRYWAIT P2, [R2+URZ+0x80], R4 ;  /* 0x00008004020075a7 */ /* 0x0022a400080411ff */
[----:B--2---:R-:W-:Y:S05]  /*7f20*/  @!P2 NANOSLEEP.SYNCS 0x989680 ;  /* 0x009896800000a95d */ /* 0x004fea0003900000 */
[----:B------:R-:W2:Y:S02]  /*7f30*/  @!P2 SYNCS.PHASECHK.TRANS64 P2, [R2+URZ+0x80], R4 ;  /* 0x000080040200a5a7 */ /* 0x000ea400080410ff */
[----:B--2---:R-:W-:Y:S05]  /*7f40*/  @!P2 BRA `(.L_x_120) ;  /* 0xfffffffc00f0a947 */ /* 0x004fea000383ffff */
[----:B------:R-:W-:Y:S05]  /*7f50*/  BRA `(.L_x_19) ;  /* 0xffffff9800807947 */ /* 0x000fea000383ffff */
.L_x_26:
[----:B------:R-:W-:Y:S07]  /*7f60*/  MOV R2, UR17 ;  /* 0x0000001100027c02 */ /* 0x000fee0008000f00 */
.L_x_121:
[----:B-1----:R1:W2:Y:S02]  /*7f70*/  SYNCS.PHASECHK.TRANS64.TRYWAIT P1, [R2+URZ+0x80], R4 ;  /* 0x00008004020075a7 */ /* 0x0022a400080211ff */
[----:B--2---:R-:W-:Y:S05]  /*7f80*/  @!P1 NANOSLEEP.SYNCS 0x989680 ;  /* 0x009896800000995d */ /* 0x004fea0003900000 */
[----:B------:R-:W2:Y:S02]  /*7f90*/  @!P1 SYNCS.PHASECHK.TRANS64 P1, [R2+URZ+0x80], R4 ;  /* 0x00008004020095a7 */ /* 0x000ea400080210ff */
[----:B--2---:R-:W-:Y:S05]  /*7fa0*/  @!P1 BRA `(.L_x_121) ;  /* 0xfffffffc00f09947 */ /* 0x004fea000383ffff */
[----:B------:R-:W-:Y:S05]  /*7fb0*/  BRA `(.L_x_25) ;  /* 0xffffff9c00e87947 */ /* 0x000fea000383ffff */
.L_x_30:
[----:B-1----:R-:W-:-:S07]  /*7fc0*/  MOV R2, UR22 ;  /* 0x0000001600027c02 */ /* 0x002fce0008000f00 */
.L_x_122:
[----:B-1----:R1:W2:Y:S02]  /*7fd0*/  SYNCS.PHASECHK.TRANS64.TRYWAIT P1, [R2+URZ+0x140], R3 ;  /* 0x00014003020075a7 */ /* 0x0022a400080211ff */
[----:B--2---:R-:W-:Y:S05]  /*7fe0*/  @!P1 NANOSLEEP.SYNCS 0x989680 ;  /* 0x009896800000995d */ /* 0x004fea0003900000 */
[----:B------:R-:W2:Y:S02]  /*7ff0*/  @!P1 SYNCS.PHASECHK.TRANS64 P1, [R2+URZ+0x140], R3 ;  /* 0x00014003020095a7 */ /* 0x000ea400080210ff */
[----:B--2---:R-:W-:Y:S05]  /*8000*/  @!P1 BRA `(.L_x_122) ;  /* 0xfffffffc00f09947 */ /* 0x004fea000383ffff */
[----:B------:R-:W-:Y:S05]  /*8010*/  BRA `(.L_x_123) ;  /* 0xffffffa000ac7947 */ /* 0x000fea000383ffff */
.L_x_34:
[----:B------:R-:W-:-:S07]  /*8020*/  MOV R0, UR4 ;  /* 0x0000000400007c02 */ /* 0x000fce0008000f00 */
.L_x_124:
[----:B-1----:R1:W2:Y:S02]  /*8030*/  SYNCS.PHASECHK.TRANS64.TRYWAIT P0, [R0+URZ], R2 ;  /* 0x00000002000075a7 */ /* 0x0022a400080011ff */
[----:B--2---:R-:W-:Y:S05]  /*8040*/  @!P0 NANOSLEEP.SYNCS 0x989680 ;  /* 0x009896800000895d */ /* 0x004fea0003900000 */
[----:B------:R-:W2:Y:S02]  /*8050*/  @!P0 SYNCS.PHASECHK.TRANS64 P0, [R0+URZ], R2 ;  /* 0x00000002000085a7 */ /* 0x000ea400080010ff */
[----:B--2---:R-:W-:Y:S05]  /*8060*/  @!P0 BRA `(.L_x_124) ;  /* 0xfffffffc00f08947 */ /* 0x004fea000383ffff */
[----:B------:R-:W-:Y:S05]  /*8070*/  BRA `(.L_x_125) ;  /* 0xffffffa800047947 */ /* 0x000fea000383ffff */
.L_x_35:
[----:B------:R-:W-:-:S07]  /*8080*/  MOV R0, UR4 ;  /* 0x0000000400007c02 */ /* 0x000fce0008000f00 */
.L_x_126:
[----:B-1----:R1:W2:Y:S02]  /*8090*/  SYNCS.PHASECHK.TRANS64.TRYWAIT P0, [R0+URZ], R2 ;  /* 0x00000002000075a7 */ /* 0x0022a400080011ff */
[----:B--2---:R-:W-:Y:S05]  /*80a0*/  @!P0 NANOSLEEP.SYNCS 0x989680 ;  /* 0x009896800000895d */ /* 0x004fea0003900000 */
[----:B------:R-:W2:Y:S02]  /*80b0*/  @!P0 SYNCS.PHASECHK.TRANS64 P0, [R0+URZ], R2 ;  /* 0x00000002000085a7 */ /* 0x000ea400080010ff */
[----:B--2---:R-:W-:Y:S05]  /*80c0*/  @!P0 BRA `(.L_x_126) ;  /* 0xfffffffc00f08947 */ /* 0x004fea000383ffff */
[----:B------:R-:W-:Y:S05]  /*80d0*/  BRA `(.L_x_127) ;  /* 0xffffffa800147947 */ /* 0x000fea000383ffff */
.L_x_36:
[----:B------:R-:W-:-:S07]  /*80e0*/  MOV R0, UR4 ;  /* 0x0000000400007c02 */ /* 0x000fce0008000f00 */
.L_x_128:
[----:B-1----:R1:W2:Y:S02]  /*80f0*/  SYNCS.PHASECHK.TRANS64.TRYWAIT P0, [R0+URZ], R2 ;  /* 0x00000002000075a7 */ /* 0x0022a400080011ff */
[----:B--2---:R-:W-:Y:S05]  /*8100*/  @!P0 NANOSLEEP.SYNCS 0x989680 ;  /* 0x009896800000895d */ /* 0x004fea0003900000 */
[----:B------:R-:W2:Y:S02]  /*8110*/  @!P0 SYNCS.PHASECHK.TRANS64 P0, [R0+URZ], R2 ;  /* 0x00000002000085a7 */ /* 0x000ea400080010ff */
[----:B--2---:R-:W-:Y:S05]  /*8120*/  @!P0 BRA `(.L_x_128) ;  /* 0xfffffffc00f08947 */ /* 0x004fea000383ffff */
[----:B------:R-:W-:Y:S05]  /*8130*/  BRA `(.L_x_129) ;  /* 0xffffffa800247947 */ /* 0x000fea000383ffff */
.L_x_37:
[----:B------:R-:W-:-:S07]  /*8140*/  MOV R0, UR4 ;  /* 0x0000000400007c02 */ /* 0x000fce0008000f00 */
.L_x_130:
[----:B-1----:R1:W2:Y:S02]  /*8150*/  SYNCS.PHASECHK.TRANS64.TRYWAIT P0, [R0+URZ], R2 ;  /* 0x00000002000075a7 */ /* 0x0022a400080011ff */
[----:B--2---:R-:W-:Y:S05]  /*8160*/  @!P0 NANOSLEEP.SYNCS 0x989680 ;  /* 0x009896800000895d */ /* 0x004fea0003900000 */
[----:B------:R-:W2:Y:S02]  /*8170*/  @!P0 SYNCS.PHASECHK.TRANS64 P0, [R0+URZ], R2 ;  /* 0x00000002000085a7 */ /* 0x000ea400080010ff */
[----:B--2---:R-:W-:Y:S05]  /*8180*/  @!P0 BRA `(.L_x_130) ;  /* 0xfffffffc00f08947 */ /* 0x004fea000383ffff */
[----:B------:R-:W-:Y:S05]  /*8190*/  BRA `(.L_x_131) ;  /* 0xffffffa800347947 */ /* 0x000fea000383ffff */
.L_x_38:
[----:B------:R-:W-:-:S07]  /*81a0*/  MOV R0, UR4 ;  /* 0x0000000400007c02 */ /* 0x000fce0008000f00 */
.L_x_132:
[----:B-1----:R1:W2:Y:S02]  /*81b0*/  SYNCS.PHASECHK.TRANS64.TRYWAIT P0, [R0+URZ], R2 ;  /* 0x00000002000075a7 */ /* 0x0022a400080011ff */
[----:B--2---:R-:W-:Y:S05]  /*81c0*/  @!P0 NANOSLEEP.SYNCS 0x989680 ;  /* 0x009896800000895d */ /* 0x004fea0003900000 */
[----:B------:R-:W2:Y:S02]  /*81d0*/  @!P0 SYNCS.PHASECHK.TRANS64 P0, [R0+URZ], R2 ;  /* 0x00000002000085a7 */ /* 0x000ea400080010ff */
[----:B--2---:R-:W-:Y:S05]  /*81e0*/  @!P0 BRA `(.L_x_132) ;  /* 0xfffffffc00f08947 */ /* 0x004fea000383ffff */
[----:B------:R-:W-:Y:S05]  /*81f0*/  BRA `(.L_x_133) ;  /* 0xffffffa800447947 */ /* 0x000fea000383ffff */
.L_x_39:
[----:B------:R-:W-:-:S07]  /*8200*/  MOV R0, UR4 ;  /* 0x0000000400007c02 */ /* 0x000fce0008000f00 */
.L_x_134:
[----:B-1----:R1:W2:Y:S02]  /*8210*/  SYNCS.PHASECHK.TRANS64.TRYWAIT P0, [R0+URZ], R2 ;  /* 0x00000002000075a7 */ /* 0x0022a400080011ff */
[----:B--2---:R-:W-:Y:S05]  /*8220*/  @!P0 NANOSLEEP.SYNCS 0x989680 ;  /* 0x009896800000895d */ /* 0x004fea0003900000 */
[----:B------:R-:W2:Y:S02]  /*8230*/  @!P0 SYNCS.PHASECHK.TRANS64 P0, [R0+URZ], R2 ;  /* 0x00000002000085a7 */ /* 0x000ea400080010ff */
[----:B--2---:R-:W-:Y:S05]  /*8240*/  @!P0 BRA `(.L_x_134) ;  /* 0xfffffffc00f08947 */ /* 0x004fea000383ffff */
[----:B------:R-:W-:Y:S05]  /*8250*/  BRA `(.L_x_135) ;  /* 0xffffffa800547947 */ /* 0x000fea000383ffff */
.L_x_40:
[----:B------:R-:W-:-:S07]  /*8260*/  MOV R0, UR4 ;  /* 0x0000000400007c02 */ /* 0x000fce0008000f00 */
.L_x_136:
[----:B-1----:R1:W2:Y:S02]  /*8270*/  SYNCS.PHASECHK.TRANS64.TRYWAIT P0, [R0+URZ], R2 ;  /* 0x00000002000075a7 */ /* 0x0022a400080011ff */
[----:B--2---:R-:W-:Y:S05]  /*8280*/  @!P0 NANOSLEEP.SYNCS 0x989680 ;  /* 0x009896800000895d */ /* 0x004fea0003900000 */
[----:B------:R-:W2:Y:S02]  /*8290*/  @!P0 SYNCS.PHASECHK.TRANS64 P0, [R0+URZ], R2 ;  /* 0x00000002000085a7 */ /* 0x000ea400080010ff */
[----:B--2---:R-:W-:Y:S05]  /*82a0*/  @!P0 BRA `(.L_x_136) ;  /* 0xfffffffc00f08947 */ /* 0x004fea000383ffff */
[----:B------:R-:W-:Y:S05]  /*82b0*/  BRA `(.L_x_137) ;  /* 0xffffffa800647947 */ /* 0x000fea000383ffff */
.L_x_41:
[----:B------:R-:W-:-:S07]  /*82c0*/  MOV R0, UR4 ;  /* 0x0000000400007c02 */ /* 0x000fce0008000f00 */
.L_x_138:
[----:B-1----:R1:W2:Y:S02]  /*82d0*/  SYNCS.PHASECHK.TRANS64.TRYWAIT P0, [R0+URZ], R2 ;  /* 0x00000002000075a7 */ /* 0x0022a400080011ff */
[----:B--2---:R-:W-:Y:S05]  /*82e0*/  @!P0 NANOSLEEP.SYNCS 0x989680 ;  /* 0x009896800000895d */ /* 0x004fea0003900000 */
[----:B------:R-:W2:Y:S02]  /*82f0*/  @!P0 SYNCS.PHASECHK.TRANS64 P0, [R0+URZ], R2 ;  /* 0x00000002000085a7 */ /* 0x000ea400080010ff */
[----:B--2---:R-:W-:Y:S05]  /*8300*/  @!P0 BRA `(.L_x_138) ;  /* 0xfffffffc00f08947 */ /* 0x004fea000383ffff */
[----:B------:R-:W-:Y:S05]  /*8310*/  BRA `(.L_x_139) ;  /* 0xffffffa800747947 */ /* 0x000fea000383ffff */
.L_x_42:
[----:B------:R-:W-:-:S07]  /*8320*/  MOV R0, UR4 ;  /* 0x0000000400007c02 */ /* 0x000fce0008000f00 */
.L_x_140:
[----:B-1----:R1:W2:Y:S02]  /*8330*/  SYNCS.PHASECHK.TRANS64.TRYWAIT P0, [R0+URZ], R2 ;  /* 0x00000002000075a7 */ /* 0x0022a400080011ff */
[----:B--2---:R-:W-:Y:S05]  /*8340*/  @!P0 NANOSLEEP.SYNCS 0x989680 ;  /* 0x009896800000895d */ /* 0x004fea0003900000 */
[----:B------:R-:W2:Y:S02]  /*8350*/  @!P0 SYNCS.PHASECHK.TRANS64 P0, [R0+URZ], R2 ;  /* 0x00000002000085a7 */ /* 0x000ea400080010ff */
[----:B--2---:R-:W-:Y:S05]  /*8360*/  @!P0 BRA `(.L_x_140) ;  /* 0xfffffffc00f08947 */ /* 0x004fea000383ffff */
[----:B------:R-:W-:Y:S05]  /*8370*/  BRA `(.L_x_141) ;  /* 0xffffffa800847947 */ /* 0x000fea000383ffff */
.L_x_43:
[----:B------:R-:W-:-:S07]  /*8380*/  MOV R0, UR4 ;  /* 0x0000000400007c02 */ /* 0x000fce0008000f00 */
.L_x_142:
[----:B-1----:R1:W2:Y:S02]  /*8390*/  SYNCS.PHASECHK.TRANS64.TRYWAIT P0, [R0+URZ], R2 ;  /* 0x00000002000075a7 */ /* 0x0022a400080011ff */
[----:B--2---:R-:W-:Y:S05]  /*83a0*/  @!P0 NANOSLEEP.SYNCS 0x989680 ;  /* 0x009896800000895d */ /* 0x004fea0003900000 */
[----:B------:R-:W2:Y:S02]  /*83b0*/  @!P0 SYNCS.PHASECHK.TRANS64 P0, [R0+URZ], R2 ;  /* 0x00000002000085a7 */ /* 0x000ea400080010ff */
[----:B--2---:R-:W-:Y:S05]  /*83c0*/  @!P0 BRA `(.L_x_142) ;  /* 0xfffffffc00f08947 */ /* 0x004fea000383ffff */
[----:B------:R-:W-:Y:S05]  /*83d0*/  BRA `(.L_x_143) ;  /* 0xffffffa800947947 */ /* 0x000fea000383ffff */
.L_x_44:
[----:B------:R-:W-:-:S07]  /*83e0*/  MOV R0, UR4 ;  /* 0x0000000400007c02 */ /* 0x000fce0008000f00 */
.L_x_144:
[----:B-1----:R1:W2:Y:S02]  /*83f0*/  SYNCS.PHASECHK.TRANS64.TRYWAIT P0, [R0+URZ], R2 ;  /* 0x00000002000075a7 */ /* 0x0022a400080011ff */
[----:B--2---:R-:W-:Y:S05]  /*8400*/  @!P0 NANOSLEEP.SYNCS 0x989680 ;  /* 0x009896800000895d */ /* 0x004fea0003900000 */
[----:B------:R-:W2:Y:S02]  /*8410*/  @!P0 SYNCS.PHASECHK.TRANS64 P0, [R0+URZ], R2 ;  /* 0x00000002000085a7 */ /* 0x000ea400080010ff */
[----:B--2---:R-:W-:Y:S05]  /*8420*/  @!P0 BRA `(.L_x_144) ;  /* 0xfffffffc00f08947 */ /* 0x004fea000383ffff */
[----:B------:R-:W-:Y:S05]  /*8430*/  BRA `(.L_x_145) ;  /* 0xffffffa800a47947 */ /* 0x000fea000383ffff */
.L_x_45:
[----:B------:R-:W-:-:S07]  /*8440*/  MOV R0, UR4 ;  /* 0x0000000400007c02 */ /* 0x000fce0008000f00 */
.L_x_146:
[----:B-1----:R1:W2:Y:S02]  /*8450*/  SYNCS.PHASECHK.TRANS64.TRYWAIT P0, [R0+URZ], R2 ;  /* 0x00000002000075a7 */ /* 0x0022a400080011ff */
[----:B--2---:R-:W-:Y:S05]  /*8460*/  @!P0 NANOSLEEP.SYNCS 0x989680 ;  /* 0x009896800000895d */ /* 0x004fea0003900000 */
[----:B------:R-:W2:Y:S02]  /*8470*/  @!P0 SYNCS.PHASECHK.TRANS64 P0, [R0+URZ], R2 ;  /* 0x00000002000085a7 */ /* 0x000ea400080010ff */
[----:B--2---:R-:W-:Y:S05]  /*8480*/  @!P0 BRA `(.L_x_146) ;  /* 0xfffffffc00f08947 */ /* 0x004fea000383ffff */
[----:B------:R-:W-:Y:S05]  /*8490*/  BRA `(.L_x_147) ;  /* 0xffffffa800b47947 */ /* 0x000fea000383ffff */
.L_x_46:
[----:B------:R-:W-:-:S07]  /*84a0*/  MOV R0, UR4 ;  /* 0x0000000400007c02 */ /* 0x000fce0008000f00 */
.L_x_148:
[----:B-1----:R1:W2:Y:S02]  /*84b0*/  SYNCS.PHASECHK.TRANS64.TRYWAIT P0, [R0+URZ], R2 ;  /* 0x00000002000075a7 */ /* 0x0022a400080011ff */
[----:B--2---:R-:W-:Y:S05]  /*84c0*/  @!P0 NANOSLEEP.SYNCS 0x989680 ;  /* 0x009896800000895d */ /* 0x004fea0003900000 */
[----:B------:R-:W2:Y:S02]  /*84d0*/  @!P0 SYNCS.PHASECHK.TRANS64 P0, [R0+URZ], R2 ;  /* 0x00000002000085a7 */ /* 0x000ea400080010ff */
[----:B--2---:R-:W-:Y:S05]  /*84e0*/  @!P0 BRA `(.L_x_148) ;  /* 0xfffffffc00f08947 */ /* 0x004fea000383ffff */
[----:B------:R-:W-:Y:S05]  /*84f0*/  BRA `(.L_x_149) ;  /* 0xffffffa800c47947 */ /* 0x000fea000383ffff */
.L_x_47:
[----:B------:R-:W-:-:S07]  /*8500*/  MOV R0, UR4 ;  /* 0x0000000400007c02 */ /* 0x000fce0008000f00 */
.L_x_150:
[----:B-1----:R1:W2:Y:S02]  /*8510*/  SYNCS.PHASECHK.TRANS64.TRYWAIT P0, [R0+URZ], R2 ;  /* 0x00000002000075a7 */ /* 0x0022a400080011ff */
[----:B--2---:R-:W-:Y:S05]  /*8520*/  @!P0 NANOSLEEP.SYNCS 0x989680 ;  /* 0x009896800000895d */ /* 0x004fea0003900000 */
[----:B------:R-:W2:Y:S02]  /*8530*/  @!P0 SYNCS.PHASECHK.TRANS64 P0, [R0+URZ], R2 ;  /* 0x00000002000085a7 */ /* 0x000ea400080010ff */
[----:B--2---:R-:W-:Y:S05]  /*8540*/  @!P0 BRA `(.L_x_150) ;  /* 0xfffffffc00f08947 */ /* 0x004fea000383ffff */
[----:B------:R-:W-:Y:S05]  /*8550*/  BRA `(.L_x_151) ;  /* 0xffffffa800d47947 */ /* 0x000fea000383ffff */
.L_x_48:
[----:B------:R-:W-:-:S07]  /*8560*/  MOV R0, UR4 ;  /* 0x0000000400007c02 */ /* 0x000fce0008000f00 */
.L_x_152:
[----:B-1----:R1:W2:Y:S02]  /*8570*/  SYNCS.PHASECHK.TRANS64.TRYWAIT P0, [R0+URZ], R2 ;  /* 0x00000002000075a7 */ /* 0x0022a400080011ff */
[----:B--2---:R-:W-:Y:S05]  /*8580*/  @!P0 NANOSLEEP.SYNCS 0x989680 ;  /* 0x009896800000895d */ /* 0x004fea0003900000 */
[----:B------:R-:W2:Y:S02]  /*8590*/  @!P0 SYNCS.PHASECHK.TRANS64 P0, [R0+URZ], R2 ;  /* 0x00000002000085a7 */ /* 0x000ea400080010ff */
[----:B--2---:R-:W-:Y:S05]  /*85a0*/  @!P0 BRA `(.L_x_152) ;  /* 0xfffffffc00f08947 */ /* 0x004fea000383ffff */
[----:B------:R-:W-:Y:S05]  /*85b0*/  BRA `(.L_x_153) ;  /* 0xffffffa800e47947 */ /* 0x000fea000383ffff */
.L_x_51:
[----:B------:R-:W-:-:S07]  /*85c0*/  MOV R4, UR45 ;  /* 0x0000002d00047c02 */ /* 0x000fce0008000f00 */
.L_x_154:
[----:B-1----:R1:W2:Y:S02]  /*85d0*/  SYNCS.PHASECHK.TRANS64.TRYWAIT P1, [R4+URZ+0x148], R6 ;  /* 0x00014806040075a7 */ /* 0x0022a400080211ff */
[----:B--2---:R-:W-:Y:S05]  /*85e0*/  @!P1 NANOSLEEP.SYNCS 0x989680 ;  /* 0x009896800000995d */ /* 0x004fea0003900000 */
[----:B------:R-:W2:Y:S02]  /*85f0*/  @!P1 SYNCS.PHASECHK.TRANS64 P1, [R4+URZ+0x148], R6 ;  /* 0x00014806040095a7 */ /* 0x000ea400080210ff */
[----:B--2---:R-:W-:Y:S05]  /*8600*/  @!P1 BRA `(.L_x_154) ;  /* 0xfffffffc00f09947 */ /* 0x004fea000383ffff */
[----:B------:R-:W-:Y:S05]  /*8610*/  BRA `(.L_x_155) ;  /* 0xffffffac004c7947 */ /* 0x000fea000383ffff */
.L_x_52:
[----:B-1----:R-:W-:-:S07]  /*8620*/  MOV R4, UR45 ;  /* 0x0000002d00047c02 */ /* 0x002fce0008000f00 */
.L_x_156:
[----:B-1----:R1:W2:Y:S02]  /*8630*/  SYNCS.PHASECHK.TRANS64.TRYWAIT P1, [R4+URZ+0x140], R5 ;  /* 0x00014005040075a7 */ /* 0x0022a400080211ff */
[----:B--2---:R-:W-:Y:S05]  /*8640*/  @!P1 NANOSLEEP.SYNCS 0x989680 ;  /* 0x009896800000995d */ /* 0x004fea0003900000 */
[----:B------:R-:W2:Y:S02]  /*8650*/  @!P1 SYNCS.PHASECHK.TRANS64 P1, [R4+URZ+0x140], R5 ;  /* 0x00014005040095a7 */ /* 0x000ea400080210ff */
[----:B--2---:R-:W-:Y:S05]  /*8660*/  @!P1 BRA `(.L_x_156) ;  /* 0xfffffffc00f09947 */ /* 0x004fea000383ffff */
[----:B------:R-:W-:Y:S05]  /*8670*/  BRA `(.L_x_157) ;  /* 0xffffffac00547947 */ /* 0x000fea000383ffff */
.L_x_60:
[----:B------:R-:W-:-:S07]  /*8680*/  MOV R0, UR6 ;  /* 0x0000000600007c02 */ /* 0x000fce0008000f00 */
.L_x_158:
[----:B-1----:R1:W2:Y:S02]  /*8690*/  SYNCS.PHASECHK.TRANS64.TRYWAIT P0, [R0+URZ+0x140], R4 ;  /* 0x00014004000075a7 */ /* 0x0022a400080011ff */
[----:B--2---:R-:W-:Y:S05]  /*86a0*/  @!P0 NANOSLEEP.SYNCS 0x989680 ;  /* 0x009896800000895d */ /* 0x004fea0003900000 */
[----:B------:R-:W2:Y:S02]  /*86b0*/  @!P0 SYNCS.PHASECHK.TRANS64 P0, [R0+URZ+0x140], R4 ;  /* 0x00014004000085a7 */ /* 0x000ea400080010ff */
[----:B--2---:R-:W-:Y:S05]  /*86c0*/  @!P0 BRA `(.L_x_158) ;  /* 0xfffffffc00f08947 */ /* 0x004fea000383ffff */
[----:B------:R-:W-:Y:S05]  /*86d0*/  BRA `(.L_x_159) ;  /* 0xffffffb000c47947 */ /* 0x000fea000383ffff */
.L_x_61:
[----:B------:R-:W-:-:S07]  /*86e0*/  MOV R4, UR8 ;  /* 0x0000000800047c02 */ /* 0x000fce0008000f00 */
.L_x_160:
[----:B-1----:R1:W2:Y:S02]  /*86f0*/  SYNCS.PHASECHK.TRANS64.TRYWAIT P0, [R4+URZ+0x160], R0 ;  /* 0x00016000040075a7 */ /* 0x0022a400080011ff */
[----:B--2---:R-:W-:Y:S05]  /*8700*/  @!P0 NANOSLEEP.SYNCS 0x989680 ;  /* 0x009896800000895d */ /* 0x004fea0003900000 */
[----:B------:R-:W2:Y:S02]  /*8710*/  @!P0 SYNCS.PHASECHK.TRANS64 P0, [R4+URZ+0x160], R0 ;  /* 0x00016000040085a7 */ /* 0x000ea400080010ff */
[----:B--2---:R-:W-:Y:S05]  /*8720*/  @!P0 BRA `(.L_x_160) ;  /* 0xfffffffc00f08947 */ /* 0x004fea000383ffff */
[----:B------:R-:W-:Y:S05]  /*8730*/  BRA `(.L_x_161) ;  /* 0xffffffb000e07947 */ /* 0x000fea000383ffff */
.L_x_64:
[----:B-1----:R-:W-:Y:S07]  /*8740*/  MOV R0, UR7 ;  /* 0x0000000700007c02 */ /* 0x002fee0008000f00 */
.L_x_162:
[----:B-1----:R1:W2:Y:S02]  /*8750*/  SYNCS.PHASECHK.TRANS64.TRYWAIT P0, [R0+URZ], R5 ;  /* 0x00000005000075a7 */ /* 0x0022a400080011ff */
[----:B--2---:R-:W-:Y:S05]  /*8760*/  @!P0 NANOSLEEP.SYNCS 0x989680 ;  /* 0x009896800000895d */ /* 0x004fea0003900000 */
[----:B------:R-:W2:Y:S02]  /*8770*/  @!P0 SYNCS.PHASECHK.TRANS64 P0, [R0+URZ], R5 ;  /* 0x00000005000085a7 */ /* 0x000ea400080010ff */
[----:B--2---:R-:W-:Y:S05]  /*8780*/  @!P0 BRA `(.L_x_162) ;  /* 0xfffffffc00f08947 */ /* 0x004fea000383ffff */
[----:B------:R-:W-:Y:S05]  /*8790*/  BRA `(.L_x_63) ;  /* 0xffffffb400047947 */ /* 0x000fea000383ffff */
.L_x_67:
[----:B------:R-:W-:-:S07]  /*87a0*/  MOV R0, UR5 ;  /* 0x0000000500007c02 */ /* 0x000fce0008000f00 */
.L_x_163:
[----:B-1----:R1:W4:Y:S02]  /*87b0*/  SYNCS.PHASECHK.TRANS64.TRYWAIT P0, [R0+URZ], R2 ;  /* 0x00000002000075a7 */ /* 0x00232400080011ff */
[----:B----4-:R-:W-:Y:S05]  /*87c0*/  @!P0 NANOSLEEP.SYNCS 0x989680 ;  /* 0x009896800000895d */ /* 0x010fea0003900000 */
[----:B------:R-:W4:Y:S02]  /*87d0*/  @!P0 SYNCS.PHASECHK.TRANS64 P0, [R0+URZ], R2 ;  /* 0x00000002000085a7 */ /* 0x000f2400080010ff */
[----:B----4-:R-:W-:Y:S05]  /*87e0*/  @!P0 BRA `(.L_x_163) ;  /* 0xfffffffc00f08947 */ /* 0x010fea000383ffff */
[----:B------:R-:W-:Y:S05]  /*87f0*/  BRA `(.L_x_164) ;  /* 0xffffffb400cc7947 */ /* 0x000fea000383ffff */
.L_x_68:
[----:B------:R-:W-:-:S07]  /*8800*/  MOV R0, UR7 ;  /* 0x0000000700007c02 */ /* 0x000fce0008000f00 */
.L_x_165:
[----:B-1----:R1:W4:Y:S02]  /*8810*/  SYNCS.PHASECHK.TRANS64.TRYWAIT P0, [R0+URZ], R2 ;  /* 0x00000002000075a7 */ /* 0x00232400080011ff */
[----:B----4-:R-:W-:Y:S05]  /*8820*/  @!P0 NANOSLEEP.SYNCS 0x989680 ;  /* 0x009896800000895d */ /* 0x010fea0003900000 */
[----:B------:R-:W4:Y:S02]  /*8830*/  @!P0 SYNCS.PHASECHK.TRANS64 P0, [R0+URZ], R2 ;  /* 0x00000002000085a7 */ /* 0x000f2400080010ff */
[----:B----4-:R-:W-:Y:S05]  /*8840*/  @!P0 BRA `(.L_x_165) ;  /* 0xfffffffc00f08947 */ /* 0x010fea000383ffff */
[----:B------:R-:W-:Y:S05]  /*8850*/  BRA `(.L_x_166) ;  /* 0xffffffb400d87947 */ /* 0x000fea000383ffff */
.L_x_73:
[----:B------:R-:W-:Y:S07]  /*8860*/  MOV R0, UR7 ;  /* 0x0000000700007c02 */ /* 0x000fee0008000f00 */
.L_x_167:
[----:B--2---:R2:W3:Y:S02]  /*8870*/  SYNCS.PHASECHK.TRANS64.TRYWAIT P0, [R0+URZ+0x140], R2 ;  /* 0x00014002000075a7 */ /* 0x0044e400080011ff */
[----:B---3--:R-:W-:Y:S05]  /*8880*/  @!P0 NANOSLEEP.SYNCS 0x989680 ;  /* 0x009896800000895d */ /* 0x008fea0003900000 */
[----:B------:R-:W3:Y:S02]  /*8890*/  @!P0 SYNCS.PHASECHK.TRANS64 P0, [R0+URZ+0x140], R2 ;  /* 0x00014002000085a7 */ /* 0x000ee400080010ff */
[----:B---3--:R-:W-:Y:S05]  /*88a0*/  @!P0 BRA `(.L_x_167) ;  /* 0xfffffffc00f08947 */ /* 0x008fea000383ffff */
[----:B------:R-:W-:Y:S05]  /*88b0*/  BRA `(.L_x_168) ;  /* 0xffffffb800e87947 */ /* 0x000fea000383ffff */
.L_x_76:
[----:B------:R-:W-:Y:S07]  /*88c0*/  MOV R0, UR7 ;  /* 0x0000000700007c02 */ /* 0x000fee0008000f00 */
.L_x_169:
[----:B--2---:R2:W3:Y:S02]  /*88d0*/  SYNCS.PHASECHK.TRANS64.TRYWAIT P0, [R0+URZ+0x138], R2 ;  /* 0x00013802000075a7 */ /* 0x0044e400080011ff */
[----:B---3--:R-:W-:Y:S05]  /*88e0*/  @!P0 NANOSLEEP.SYNCS 0x989680 ;  /* 0x009896800000895d */ /* 0x008fea0003900000 */
[----:B------:R-:W3:Y:S02]  /*88f0*/  @!P0 SYNCS.PHASECHK.TRANS64 P0, [R0+URZ+0x138], R2 ;  /* 0x00013802000085a7 */ /* 0x000ee400080010ff */
[----:B---3--:R-:W-:Y:S05]  /*8900*/  @!P0 BRA `(.L_x_169) ;  /* 0xfffffffc00f08947 */ /* 0x008fea000383ffff */
[----:B------:R-:W-:Y:S05]  /*8910*/  BRA `(.L_x_75) ;  /* 0xffffffbc00c07947 */ /* 0x000fea000383ffff */
.L_x_79:
[----:B------:R-:W-:Y:S07]  /*8920*/  MOV R2, UR17 ;  /* 0x0000001100027c02 */ /* 0x000fee0008000f00 */
.L_x_170:
[----:B-1----:R1:W2:Y:S02]  /*8930*/  SYNCS.PHASECHK.TRANS64.TRYWAIT P0, [R2+URZ+0x118], R0 ;  /* 0x00011800020075a7 */ /* 0x0022a400080011ff */
[----:B--2---:R-:W-:Y:S05]  /*8940*/  @!P0 NANOSLEEP.SYNCS 0x989680 ;  /* 0x009896800000895d */ /* 0x004fea0003900000 */
[----:B------:R-:W2:Y:S02]  /*8950*/  @!P0 SYNCS.PHASECHK.TRANS64 P0, [R2+URZ+0x118], R0 ;  /* 0x00011800020085a7 */ /* 0x000ea400080010ff */
[----:B--2---:R-:W-:Y:S05]  /*8960*/  @!P0 BRA `(.L_x_170) ;  /* 0xfffffffc00f08947 */ /* 0x004fea000383ffff */
[----:B------:R-:W-:Y:S05]  /*8970*/  BRA `(.L_x_171) ;  /* 0xffffffc0007c7947 */ /* 0x000fea000383ffff */
.L_x_80:
[----:B------:R-:W-:Y:S07]  /*8980*/  MOV R0, UR14 ;  /* 0x0000000e00007c02 */ /* 0x000fee0008000f00 */
.L_x_172:
[----:B-1----:R1:W2:Y:S02]  /*8990*/  SYNCS.PHASECHK.TRANS64.TRYWAIT P0, [R0+URZ+0x118], R14 ;  /* 0x0001180e000075a7 */ /* 0x0022a400080011ff */
[----:B--2---:R-:W-:Y:S05]  /*89a0*/  @!P0 NANOSLEEP.SYNCS 0x989680 ;  /* 0x009896800000895d */ /* 0x004fea0003900000 */
[----:B------:R-:W2:Y:S02]  /*89b0*/  @!P0 SYNCS.PHASECHK.TRANS64 P0, [R0+URZ+0x118], R14 ;  /* 0x0001180e000085a7 */ /* 0x000ea400080010ff */
[----:B--2---:R-:W-:Y:S05]  /*89c0*/  @!P0 BRA `(.L_x_172) ;  /* 0xfffffffc00f08947 */ /* 0x004fea000383ffff */
[----:B------:R-:W-:Y:S05]  /*89d0*/  BRA `(.L_x_173) ;  /* 0xffffffc400147947 */ /* 0x000fea000383ffff */
.L_x_82:
[----:B------:R-:W-:-:S07]  /*89e0*/  MOV R0, UR4 ;  /* 0x0000000400007c02 */ /* 0x000fce0008000f00 */
.L_x_174:
[----:B-1----:R1:W3:Y:S02]  /*89f0*/  SYNCS.PHASECHK.TRANS64.TRYWAIT P0, [R0+URZ], R2 ;  /* 0x00000002000075a7 */ /* 0x0022e400080011ff */
[----:B---3--:R-:W-:Y:S05]  /*8a00*/  @!P0 NANOSLEEP.SYNCS 0x989680 ;  /* 0x009896800000895d */ /* 0x008fea0003900000 */
[----:B------:R-:W3:Y:S02]  /*8a10*/  @!P0 SYNCS.PHASECHK.TRANS64 P0, [R0+URZ], R2 ;  /* 0x00000002000085a7 */ /* 0x000ee400080010ff */
[----:B---3--:R-:W-:Y:S05]  /*8a20*/  @!P0 BRA `(.L_x_174) ;  /* 0xfffffffc00f08947 */ /* 0x008fea000383ffff */
[----:B------:R-:W-:Y:S05]  /*8a30*/  BRA `(.L_x_175) ;  /* 0xffffffc4008c7947 */ /* 0x000fea000383ffff */
.L_x_83:
[----:B-1----:R1:W3:Y:S02]  /*8a40*/  SYNCS.PHASECHK.TRANS64.TRYWAIT P0, [R2+URZ], R3 ;  /* 0x00000003020075a7 */ /* 0x0022e400080011ff */
[----:B---3--:R-:W-:Y:S05]  /*8a50*/  @!P0 NANOSLEEP.SYNCS 0x989680 ;  /* 0x009896800000895d */ /* 0x008fea0003900000 */
[----:B------:R-:W3:Y:S02]  /*8a60*/  @!P0 SYNCS.PHASECHK.TRANS64 P0, [R2+URZ], R3 ;  /* 0x00000003020085a7 */ /* 0x000ee400080010ff */
[----:B---3--:R-:W-:Y:S05]  /*8a70*/  @!P0 BRA `(.L_x_83) ;  /* 0xfffffffc00f08947 */ /* 0x008fea000383ffff */
[----:B------:R-:W-:Y:S05]  /*8a80*/  BRA `(.L_x_176) ;  /* 0xffffffc400b87947 */ /* 0x000fea000383ffff */
.L_x_85:
[----:B------:R-:W-:Y:S07]  /*8a90*/  MOV R0, UR52 ;  /* 0x0000003400007c02 */ /* 0x000fee0008000f00 */
.L_x_177:
[----:B-1----:R1:W2:Y:S02]  /*8aa0*/  SYNCS.PHASECHK.TRANS64.TRYWAIT P0, [R0+URZ+0x140], R2 ;  /* 0x00014002000075a7 */ /* 0x0022a400080011ff */
[----:B--2---:R-:W-:Y:S05]  /*8ab0*/  @!P0 NANOSLEEP.SYNCS 0x989680 ;  /* 0x009896800000895d */ /* 0x004fea0003900000 */
[----:B------:R-:W2:Y:S02]  /*8ac0*/  @!P0 SYNCS.PHASECHK.TRANS64 P0, [R0+URZ+0x140], R2 ;  /* 0x00014002000085a7 */ /* 0x000ea400080010ff */
[----:B--2---:R-:W-:Y:S05]  /*8ad0*/  @!P0 BRA `(.L_x_177) ;  /* 0xfffffffc00f08947 */ /* 0x004fea000383ffff */
[----:B------:R-:W-:Y:S05]  /*8ae0*/  BRA `(.L_x_178) ;  /* 0xffffffc800907947 */ /* 0x000fea000383ffff */
.L_x_95:
[----:B-1----:R1:W2:Y:S02]  /*8af0*/  SYNCS.PHASECHK.TRANS64.TRYWAIT P1, [R0+URZ+0x100], R3 ;  /* 0x00010003000075a7 */ /* 0x0022a400080211ff */
[----:B--2---:R-:W-:Y:S05]  /*8b00*/  @!P1 NANOSLEEP.SYNCS 0x989680 ;  /* 0x009896800000995d */ /* 0x004fea0003900000 */
[----:B------:R-:W2:Y:S02]  /*8b10*/  @!P1 SYNCS.PHASECHK.TRANS64 P1, [R0+URZ+0x100], R3 ;  /* 0x00010003000095a7 */ /* 0x000ea400080210ff */
[----:B--2---:R-:W-:Y:S05]  /*8b20*/  @!P1 BRA `(.L_x_95) ;  /* 0xfffffffc00f09947 */ /* 0x004fea000383ffff */
[----:B------:R-:W-:Y:S05]  /*8b30*/  BRA `(.L_x_94) ;  /* 0xffffffd400c87947 */ /* 0x000fea000383ffff */
.L_x_97:
[----:B-1----:R1:W4:Y:S02]  /*8b40*/  SYNCS.PHASECHK.TRANS64.TRYWAIT P0, [R65+URZ+0x150], R2 ;  /* 0x00015002410075a7 */ /* 0x00232400080011ff */
[----:B----4-:R-:W-:Y:S05]  /*8b50*/  @!P0 NANOSLEEP.SYNCS 0x989680 ;  /* 0x009896800000895d */ /* 0x010fea0003900000 */
[----:B------:R-:W4:Y:S02]  /*8b60*/  @!P0 SYNCS.PHASECHK.TRANS64 P0, [R65+URZ+0x150], R2 ;  /* 0x00015002410085a7 */ /* 0x000f2400080010ff */
[----:B----4-:R-:W-:Y:S05]  /*8b70*/  @!P0 BRA `(.L_x_97) ;  /* 0xfffffffc00f08947 */ /* 0x010fea000383ffff */
[----:B------:R-:W-:Y:S05]  /*8b80*/  BRA `(.L_x_96) ;  /* 0xffffffd800007947 */ /* 0x000fea000383ffff */
.L_x_108:
[----:B--2---:R2:W3:Y:S02]  /*8b90*/  SYNCS.PHASECHK.TRANS64.TRYWAIT P0, [R3+URZ+0x100], R66 ;  /* 0x00010042030075a7 */ /* 0x0044e400080011ff */
[----:B---3--:R-:W-:Y:S05]  /*8ba0*/  @!P0 NANOSLEEP.SYNCS 0x989680 ;  /* 0x009896800000895d */ /* 0x008fea0003900000 */
[----:B------:R-:W3:Y:S02]  /*8bb0*/  @!P0 SYNCS.PHASECHK.TRANS64 P0, [R3+URZ+0x100], R66 ;  /* 0x00010042030085a7 */ /* 0x000ee400080010ff */
[----:B---3--:R-:W-:Y:S05]  /*8bc0*/  @!P0 BRA `(.L_x_108) ;  /* 0xfffffffc00f08947 */ /* 0x008fea000383ffff */
[----:B------:R-:W-:Y:S05]  /*8bd0*/  BRA `(.L_x_107) ;  /* 0xffffffe000fc7947 */ /* 0x000fea000383ffff */
        .weak           $__internal_0_$__cuda_sm10x_tcgen05_guardrail_trap_col_being_dealloced_not_returned_by_alloc
        .type           $__internal_0_$__cuda_sm10x_tcgen05_guardrail_trap_col_being_dealloced_not_returned_by_alloc,@function
        .size           $__internal_0_$__cuda_sm10x_tcgen05_guardrail_trap_col_being_dealloced_not_returned_by_alloc,($__internal_1_$__cuda_sm10x_tcgen05_guardrail_trap_phase_invalid_during_alloc - $__internal_0_$__cuda_sm10x_tcgen05_guardrail_trap_col_being_dealloced_not_returned_by_alloc)
$__internal_0_$__cuda_sm10x_tcgen05_guardrail_trap_col_being_dealloced_not_returned_by_alloc:
[----:B------:R-:W-:Y:S05]  /*8be0*/  BPT.TRAP 0x1 ;  /* 0x000000040000795c */ /* 0x000fea0000300000 */
[----:B------:R-:W-:-:S04]  /*8bf0*/  MOV R3, 0x0 ;  /* 0x0000000000037802 */ /* 0x000fc80000000f00 */
[----:B------:R-:W-:Y:S05]  /*8c00*/  RET.REL.NODEC R2 `(_ZN7cutlass13device_kernelINS_4conv6kernel13ConvUniversalINS1_16ConvProblemShapeILNS1_8OperatorE1ELi2EEENS1_10collective14CollectiveConvINS1_47MainloopSm100TmaUmmaWarpSpecializedImplicitGemmILS5_1ELi16ELi2ELi1ELi2EN4cute5tupleIJNSA_1CILi1EEESD_SD_EEEEENSB_IJNSC_ILi128EEENSC_ILi64EEENSB_IJNSC_ILi32EEEEEEEEENS_10bfloat16_tESL_NSA_8TiledMMAINSA_8MMA_AtomIJNSA_20SM100_MMA_F16BF16_SSISL_SL_fLi128ELi64ELNSA_4UMMA5MajorE0ELSQ_1ELNSP_7ScaleInE0ELSR_0EEEEEENSA_6LayoutISE_NSB_IJNSC_ILi0EEESV_SV_EEEEENSB_IJNSA_10UnderscoreESY_SY_EEEEENS7_6detail27Sm100ImplicitGemmTileTraitsINSA_20SM90_TMA_LOAD_IM2COLENSA_14ComposedLayoutINSA_7SwizzleILi2ELi4ELi3EEENSA_18smem_ptr_flag_bitsILi16EEENSU_INSB_IJNSC_ILi8EEESI_EEENSB_IJSI_SD_EEEEEEEvEENS12_INSA_13SM90_TMA_LOADENS14_INS15_ILi3ELi4ELi3EEES18_NSU_INSB_IJSH_S19_EEENSB_IJSD_SH_EEEEEEEvEEEENS_8epilogue10collective18CollectiveEpilogueINS1N_23Sm100TmaWarpSpecializedILi3ELi2ELi32ELb1ELb0EEEJSK_NSB_IJNSU_ISG_SD_EENSU_ISI_SD_EEEEESL_NSB_IJNSB_IJlllEEESD_SV_EEESL_S1W_NS1N_6fusion15FusionCallbacksIS1R_NS1X_17LinearCombinationISL_fSL_fLNS_15FloatRoundStyleE2EEESK_S1U_JEEENSA_5SM1004TMEM4LOAD26SM100_TMEM_LOAD_32dp32b32xES13_S1D_NSA_39AutoVectorizingCopyWithAssumedAlignmentILi128EEENSA_21SM90_TMA_STORE_IM2COLES1D_S28_S28_EEEvvEEEEvNT_6ParamsE) ;  /* 0xffffff7002fc7950 */ /* 0x000fea0003c3ffff */
        .weak           $__internal_1_$__cuda_sm10x_tcgen05_guardrail_trap_phase_invalid_during_alloc
        .type           $__internal_1_$__cuda_sm10x_tcgen05_guardrail_trap_phase_invalid_during_alloc,@function
        .size           $__internal_1_$__cuda_sm10x_tcgen05_guardrail_trap_phase_invalid_during_alloc,($__internal_2_$__cuda_sm10x_tcgen05_guardrail_trap_unallocated_columns_being_dealloced - $__internal_1_$__cuda_sm10x_tcgen05_guardrail_trap_phase_invalid_during_alloc)
$__internal_1_$__cuda_sm10x_tcgen05_guardrail_trap_phase_invalid_during_alloc:
[----:B------:R-:W-:Y:S05]  /*8c10*/  BPT.TRAP 0x1 ;  /* 0x000000040000795c */ /* 0x000fea0000300000 */
[----:B------:R-:W-:-:S04]  /*8c20*/  HFMA2 R3, -RZ, RZ, 0, 0 ;  /* 0x00000000ff037431 */ /* 0x000fc800000001ff */
[----:B------:R-:W-:Y:S05]  /*8c30*/  RET.REL.NODEC R2 `(_ZN7cutlass13device_kernelINS_4conv6kernel13ConvUniversalINS1_16ConvProblemShapeILNS1_8OperatorE1ELi2EEENS1_10collective14CollectiveConvINS1_47MainloopSm100TmaUmmaWarpSpecializedImplicitGemmILS5_1ELi16ELi2ELi1ELi2EN4cute5tupleIJNSA_1CILi1EEESD_SD_EEEEENSB_IJNSC_ILi128EEENSC_ILi64EEENSB_IJNSC_ILi32EEEEEEEEENS_10bfloat16_tESL_NSA_8TiledMMAINSA_8MMA_AtomIJNSA_20SM100_MMA_F16BF16_SSISL_SL_fLi128ELi64ELNSA_4UMMA5MajorE0ELSQ_1ELNSP_7ScaleInE0ELSR_0EEEEEENSA_6LayoutISE_NSB_IJNSC_ILi0EEESV_SV_EEEEENSB_IJNSA_10UnderscoreESY_SY_EEEEENS7_6detail27Sm100ImplicitGemmTileTraitsINSA_20SM90_TMA_LOAD_IM2COLENSA_14ComposedLayoutINSA_7SwizzleILi2ELi4ELi3EEENSA_18smem_ptr_flag_bitsILi16EEENSU_INSB_IJNSC_ILi8EEESI_EEENSB_IJSI_SD_EEEEEEEvEENS12_INSA_13SM90_TMA_LOADENS14_INS15_ILi3ELi4ELi3EEES18_NSU_INSB_IJSH_S19_EEENSB_IJSD_SH_EEEEEEEvEEEENS_8epilogue10collective18CollectiveEpilogueINS1N_23Sm100TmaWarpSpecializedILi3ELi2ELi32ELb1ELb0EEEJSK_NSB_IJNSU_ISG_SD_EENSU_ISI_SD_EEEEESL_NSB_IJNSB_IJlllEEESD_SV_EEESL_S1W_NS1N_6fusion15FusionCallbacksIS1R_NS1X_17LinearCombinationISL_fSL_fLNS_15FloatRoundStyleE2EEESK_S1U_JEEENSA_5SM1004TMEM4LOAD26SM100_TMEM_LOAD_32dp32b32xES13_S1D_NSA_39AutoVectorizingCopyWithAssumedAlignmentILi128EEENSA_21SM90_TMA_STORE_IM2COLES1D_S28_S28_EEEvvEEEEvNT_6ParamsE) ;  /* 0xffffff7002f07950 */ /* 0x000fea0003c3ffff */
        .weak           $__internal_2_$__cuda_sm10x_tcgen05_guardrail_trap_unallocated_columns_being_dealloced
        .type           $__internal_2_$__cuda_sm10x_tcgen05_guardrail_trap_unallocated_columns_being_dealloced,@function
        .size           $__internal_2_$__cuda_sm10x_tcgen05_guardrail_trap_unallocated_columns_being_dealloced,(.L_x_180 - $__internal_2_$__cuda_sm10x_tcgen05_guardrail_trap_unallocated_columns_being_dealloced)
$__internal_2_$__cuda_sm10x_tcgen05_guardrail_trap_unallocated_columns_being_dealloced:
[----:B------:R-:W-:Y:S05]  /*8c40*/  BPT.TRAP 0x1 ;  /* 0x000000040000795c */ /* 0x000fea0000300000 */
[----:B------:R-:W-:-:S04]  /*8c50*/  MOV R3, 0x0 ;  /* 0x0000000000037802 */ /* 0x000fc80000000f00 */
[----:B------:R-:W-:Y:S05]  /*8c60*/  RET.REL.NODEC R2 `(_ZN7cutlass13device_kernelINS_4conv6kernel13ConvUniversalINS1_16ConvProblemShapeILNS1_8OperatorE1ELi2EEENS1_10collective14CollectiveConvINS1_47MainloopSm100TmaUmmaWarpSpecializedImplicitGemmILS5_1ELi16ELi2ELi1ELi2EN4cute5tupleIJNSA_1CILi1EEESD_SD_EEEEENSB_IJNSC_ILi128EEENSC_ILi64EEENSB_IJNSC_ILi32EEEEEEEEENS_10bfloat16_tESL_NSA_8TiledMMAINSA_8MMA_AtomIJNSA_20SM100_MMA_F16BF16_SSISL_SL_fLi128ELi64ELNSA_4UMMA5MajorE0ELSQ_1ELNSP_7ScaleInE0ELSR_0EEEEEENSA_6LayoutISE_NSB_IJNSC_ILi0EEESV_SV_EEEEENSB_IJNSA_10UnderscoreESY_SY_EEEEENS7_6detail27Sm100ImplicitGemmTileTraitsINSA_20SM90_TMA_LOAD_IM2COLENSA_14ComposedLayoutINSA_7SwizzleILi2ELi4ELi3EEENSA_18smem_ptr_flag_bitsILi16EEENSU_INSB_IJNSC_ILi8EEESI_EEENSB_IJSI_SD_EEEEEEEvEENS12_INSA_13SM90_TMA_LOADENS14_INS15_ILi3ELi4ELi3EEES18_NSU_INSB_IJSH_S19_EEENSB_IJSD_SH_EEEEEEEvEEEENS_8epilogue10collective18CollectiveEpilogueINS1N_23Sm100TmaWarpSpecializedILi3ELi2ELi32ELb1ELb0EEEJSK_NSB_IJNSU_ISG_SD_EENSU_ISI_SD_EEEEESL_NSB_IJNSB_IJlllEEESD_SV_EEESL_S1W_NS1N_6fusion15FusionCallbacksIS1R_NS1X_17LinearCombinationISL_fSL_fLNS_15FloatRoundStyleE2EEESK_S1U_JEEENSA_5SM1004TMEM4LOAD26SM100_TMEM_LOAD_32dp32b32xES13_S1D_NSA_39AutoVectorizingCopyWithAssumedAlignmentILi128EEENSA_21SM90_TMA_STORE_IM2COLES1D_S28_S28_EEEvvEEEEvNT_6ParamsE) ;  /* 0xffffff7002e47950 */ /* 0x000fea0003c3ffff */
.L_x_179:
[----:B------:R-:W-:-:S00]  /*8c70*/  BRA `(.L_x_179) ;  /* 0xfffffffc00fc7947 */ /* 0x000fc0000383ffff */
[----:B------:R-:W-:-:S00]  /*8c80*/  NOP ;  /* 0x0000000000007918 */ /* 0x000fc00000000000 */
[----:B------:R-:W-:-:S00]  /*8c90*/  NOP ;  /* 0x0000000000007918 */ /* 0x000fc00000000000 */
[----:B------:R-:W-:-:S00]  /*8ca0*/  NOP ;  /* 0x0000000000007918 */ /* 0x000fc00000000000 */
[----:B------:R-:W-:-:S00]  /*8cb0*/  NOP ;  /* 0x0000000000007918 */ /* 0x000fc00000000000 */
[----:B------:R-:W-:-:S00]  /*8cc0*/  NOP ;  /* 0x0000000000007918 */ /* 0x000fc00000000000 */
[----:B------:R-:W-:-:S00]  /*8cd0*/  NOP ;  /* 0x0000000000007918 */ /* 0x000fc00000000000 */
[----:B------:R-:W-:-:S00]  /*8ce0*/  NOP ;  /* 0x0000000000007918 */ /* 0x000fc00000000000 */
[----:B------:R-:W-:-:S00]  /*8cf0*/  NOP ;  /* 0x0000000000007918 */ /* 0x000fc00000000000 */
.L_x_180:


//--------------------- .nv.global.init           --------------------------
	.section	.nv.global.init,"aw",@progbits
.nv.global.init:
	.type		$str$29,@object
	.size		$str$29,($str$30 - $str$29)
$str$29:
        /*0000*/ 	.byte	0x28, 0x61, 0x64, 0x64, 0x72, 0x65, 0x73, 0x73, 0x20, 0x26, 0x20, 0x6d, 0x61, 0x73, 0x6b, 0x29
        /*0010*/ 	.byte	0x20, 0x3d, 0x3d, 0x20, 0x30, 0x00
	.type		$str$30,@object
	.size		$str$30,($str$28 - $str$30)
$str$30:
        /*0016*/ 	.byte	0x2f, 0x74, 0x6d, 0x70, 0x2f, 0x63, 0x75, 0x74, 0x6c, 0x61, 0x73, 0x73, 0x5f, 0x73, 0x77, 0x65
        /*0026*/ 	.byte	0x65, 0x70, 0x5f, 0x73, 0x72, 0x63, 0x2f, 0x69, 0x6e, 0x63, 0x6c, 0x75, 0x64, 0x65, 0x2f, 0x63
        /*0036*/ 	.byte	0x75, 0x74, 0x65, 0x2f, 0x70, 0x6f, 0x69, 0x6e, 0x74, 0x65, 0x72, 0x5f, 0x66, 0x6c, 0x61, 0x67
        /*0046*/ 	.byte	0x67, 0x65, 0x64, 0x2e, 0x68, 0x70, 0x70, 0x00
	.type		$str$28,@object
	.size		$str$28,($str$27 - $str$28)
$str$28:
        /*004e*/ 	.byte	0x2f, 0x74, 0x6d, 0x70, 0x2f, 0x63, 0x75, 0x74, 0x6c, 0x61, 0x73, 0x73, 0x5f, 0x73, 0x77, 0x65
        /*005e*/ 	.byte	0x65, 0x70, 0x5f, 0x73, 0x72, 0x63, 0x2f, 0x69, 0x6e, 0x63, 0x6c, 0x75, 0x64, 0x65, 0x2f, 0x63
        /*006e*/ 	.byte	0x75, 0x74, 0x65, 0x2f, 0x61, 0x74, 0x6f, 0x6d, 0x2f, 0x63, 0x6f, 0x70, 0x79, 0x5f, 0x74, 0x72
        /*007e*/ 	.byte	0x61, 0x69, 0x74, 0x73, 0x5f, 0x73, 0x6d, 0x31, 0x30, 0x30, 0x2e, 0x68, 0x70, 0x70, 0x00
	.type		$str$27,@object
	.size		$str$27,(__unnamed_1 - $str$27)
$str$27:
        /*008d*/ 	.byte	0x28, 0x28, 0x75, 0x69, 0x6e, 0x74, 0x33, 0x32, 0x5f, 0x74, 0x28, 0x74, 0x68, 0x72, 0x65, 0x61
        /*009d*/ 	.byte	0x64, 0x49, 0x64, 0x78, 0x2e, 0x78, 0x29, 0x20, 0x2f, 0x20, 0x33, 0x32, 0x29, 0x20, 0x25, 0x20
        /*00ad*/ 	.byte	0x34, 0x29, 0x20, 0x3d, 0x3d, 0x20, 0x28, 0x28, 0x28, 0x74, 0x6d, 0x65, 0x6d, 0x5f, 0x61, 0x64
        /*00bd*/ 	.byte	0x64, 0x72, 0x20, 0x3e, 0x3e, 0x20, 0x31, 0x36, 0x29, 0x20, 0x2f, 0x20, 0x33, 0x32, 0x29, 0x20
        /*00cd*/ 	.byte	0x25, 0x20, 0x34, 0x29, 0x00
	.type		__unnamed_1,@object
	.size		__unnamed_1,(__unnamed_2 - __unnamed_1)
__unnamed_1:
        /*00d2*/ 	.byte	0x61, 0x75, 0x74, 0x6f, 0x20, 0x63, 0x75, 0x74, 0x65, 0x3a, 0x3a, 0x61, 0x73, 0x5f, 0x70, 0x6f
        /* <DEDUP_REMOVED lines=24> */
        /*0262*/ 	.byte	0x34, 0x30, 0x39, 0x36, 0x3e, 0x3e, 0x3e, 0x3e, 0x5d, 0x00
	.type		__unnamed_2,@object
	.size		__unnamed_2,(.L_2 - __unnamed_2)
__unnamed_2:
        /* <DEDUP_REMOVED lines=42> */
        /*050c*/ 	.byte	0x3e, 0x3e, 0x5d, 0x00
.L_2:


//--------------------- .nv.shared._ZN7cutlass13device_kernelINS_4conv6kernel13ConvUniversalINS1_16ConvProblemShapeILNS1_8OperatorE1ELi2EEENS1_10collective14CollectiveConvINS1_47MainloopSm100TmaUmmaWarpSpecializedImplicitGemmILS5_1ELi16ELi2ELi1ELi2EN4cute5tupleIJNSA_1CILi1EEESD_SD_EEEEENSB_IJNSC_ILi128EEENSC_ILi64EEENSB_IJNSC_ILi32EEEEEEEEENS_10bfloat16_tESL_NSA_8TiledMMAINSA_8MMA_AtomIJNSA_20SM100_MMA_F16BF16_SSISL_SL_fLi128ELi64ELNSA_4UMMA5MajorE0ELSQ_1ELNSP_7ScaleInE0ELSR_0EEEEEENSA_6LayoutISE_NSB_IJNSC_ILi0EEESV_SV_EEEEENSB_IJNSA_10UnderscoreESY_SY_EEEEENS7_6detail27Sm100ImplicitGemmTileTraitsINSA_20SM90_TMA_LOAD_IM2COLENSA_14ComposedLayoutINSA_7SwizzleILi2ELi4ELi3EEENSA_18smem_ptr_flag_bitsILi16EEENSU_INSB_IJNSC_ILi8EEESI_EEENSB_IJSI_SD_EEEEEEEvEENS12_INSA_13SM90_TMA_LOADENS14_INS15_ILi3ELi4ELi3EEES18_NSU_INSB_IJSH_S19_EEENSB_IJSD_SH_EEEEEEEvEEEENS_8epilogue10collective18CollectiveEpilogueINS1N_23Sm100TmaWarpSpecializedILi3ELi2ELi32ELb1ELb0EEEJSK_NSB_IJNSU_ISG_SD_EENSU_ISI_SD_EEEEESL_NSB_IJNSB_IJlllEEESD_SV_EEESL_S1W_NS1N_6fusion15FusionCallbacksIS1R_NS1X_17LinearCombinationISL_fSL_fLNS_15FloatRoundStyleE2EEESK_S1U_JEEENSA_5SM1004TMEM4LOAD26SM100_TMEM_LOAD_32dp32b32xES13_S1D_NSA_39AutoVectorizingCopyWithAssumedAlignmentILi128EEENSA_21SM90_TMA_STORE_IM2COLES1D_S28_S28_EEEvvEEEEvNT_6ParamsE --------------------------
	.section	.nv.shared._ZN7cutlass13device_kernelINS_4conv6kernel13ConvUniversalINS1_16ConvProblemShapeILNS1_8OperatorE1ELi2EEENS1_10collective14CollectiveConvINS1_47MainloopSm100TmaUmmaWarpSpecializedImplicitGemmILS5_1ELi16ELi2ELi1ELi2EN4cute5tupleIJNSA_1CILi1EEESD_SD_EEEEENSB_IJNSC_ILi128EEENSC_ILi64EEENSB_IJNSC_ILi32EEEEEEEEENS_10bfloat16_tESL_NSA_8TiledMMAINSA_8MMA_AtomIJNSA_20SM100_MMA_F16BF16_SSISL_SL_fLi128ELi64ELNSA_4UMMA5MajorE0ELSQ_1ELNSP_7ScaleInE0ELSR_0EEEEEENSA_6LayoutISE_NSB_IJNSC_ILi0EEESV_SV_EEEEENSB_IJNSA_10UnderscoreESY_SY_EEEEENS7_6detail27Sm100ImplicitGemmTileTraitsINSA_20SM90_TMA_LOAD_IM2COLENSA_14ComposedLayoutINSA_7SwizzleILi2ELi4ELi3EEENSA_18smem_ptr_flag_bitsILi16EEENSU_INSB_IJNSC_ILi8EEESI_EEENSB_IJSI_SD_EEEEEEEvEENS12_INSA_13SM90_TMA_LOADENS14_INS15_ILi3ELi4ELi3EEES18_NSU_INSB_IJSH_S19_EEENSB_IJSD_SH_EEEEEEEvEEEENS_8epilogue10collective18CollectiveEpilogueINS1N_23Sm100TmaWarpSpecializedILi3ELi2ELi32ELb1ELb0EEEJSK_NSB_IJNSU_ISG_SD_EENSU_ISI_SD_EEEEESL_NSB_IJNSB_IJlllEEESD_SV_EEESL_S1W_NS1N_6fusion15FusionCallbacksIS1R_NS1X_17LinearCombinationISL_fSL_fLNS_15FloatRoundStyleE2EEESK_S1U_JEEENSA_5SM1004TMEM4LOAD26SM100_TMEM_LOAD_32dp32b32xES13_S1D_NSA_39AutoVectorizingCopyWithAssumedAlignmentILi128EEENSA_21SM90_TMA_STORE_IM2COLES1D_S28_S28_EEEvvEEEEvNT_6ParamsE,"aw",@nobits
	.sectionflags	@""
	.align	16
	.zero		1024


//--------------------- .nv.shared.reserved.0     --------------------------
	.section	.nv.shared.reserved.0,"aw",@nobits
	.weak		__nv_reservedSMEM_offset_0_alias
	.size		__nv_reservedSMEM_offset_0_alias, 0, 64
	.other		__nv_reservedSMEM_offset_0_alias,@"STO_CUDA_RESERVED_SHARED STV_DEFAULT"
__nv_reservedSMEM_offset_0_alias:
	.zero		0
.nv.shared.reserved.0:
	.zero		64
	.weak		__nv_reservedSMEM_tcgen05_partition
	.type		__nv_reservedSMEM_tcgen05_partition,@object
	.size		__nv_reservedSMEM_tcgen05_partition,(.L_0 - __nv_reservedSMEM_tcgen05_partition)
__nv_reservedSMEM_tcgen05_partition:
	.zero		32
.L_0:


//--------------------- .nv.global                --------------------------
	.section	.nv.global,"aw",@nobits
.nv.global:
	.type		_ZN39_INTERNAL_b41a5ac9_4_k_cu_f5cf6547_30684cute1_E,@object
	.size		_ZN39_INTERNAL_b41a5ac9_4_k_cu_f5cf6547_30684cute1_E,(_ZN39_INTERNAL_b41a5ac9_4_k_cu_f5cf6547_30684cuda3std3__45__cpo6cbeginE - _ZN39_INTERNAL_b41a5ac9_4_k_cu_f5cf6547_30684cute1_E)
_ZN39_INTERNAL_b41a5ac9_4_k_cu_f5cf6547_30684cute1_E:
	.zero		1
	.type		_ZN39_INTERNAL_b41a5ac9_4_k_cu_f5cf6547_30684cuda3std3__45__cpo6cbeginE,@object
	.size		_ZN39_INTERNAL_b41a5ac9_4_k_cu_f5cf6547_30684cuda3std3__45__cpo6cbeginE,(_ZN39_INTERNAL_b41a5ac9_4_k_cu_f5cf6547_30684cuda3std3__48in_placeE - _ZN39_INTERNAL_b41a5ac9_4_k_cu_f5cf6547_30684cuda3std3__45__cpo6cbeginE)
_ZN39_INTERNAL_b41a5ac9_4_k_cu_f5cf6547_30684cuda3std3__45__cpo6cbeginE:
	.zero		1
	.type		_ZN39_INTERNAL_b41a5ac9_4_k_cu_f5cf6547_30684cuda3std3__48in_placeE,@object
	.size		_ZN39_INTERNAL_b41a5ac9_4_k_cu_f5cf6547_30684cuda3std3__48in_placeE,(_ZN39_INTERNAL_b41a5ac9_4_k_cu_f5cf6547_30684cuda3std6ranges3__45__cpo9iter_moveE - _ZN39_INTERNAL_b41a5ac9_4_k_cu_f5cf6547_30684cuda3std3__48in_placeE)
_ZN39_INTERNAL_b41a5ac9_4_k_cu_f5cf6547_30684cuda3std3__48in_placeE:
	.zero		1
	.type		_ZN39_INTERNAL_b41a5ac9_4_k_cu_f5cf6547_30684cuda3std6ranges3__45__cpo9iter_moveE,@object
	.size		_ZN39_INTERNAL_b41a5ac9_4_k_cu_f5cf6547_30684cuda3std6ranges3__45__cpo9iter_moveE,(_ZN39_INTERNAL_b41a5ac9_4_k_cu_f5cf6547_30684cuda3std3__45__cpo5beginE - _ZN39_INTERNAL_b41a5ac9_4_k_cu_f5cf6547_30684cuda3std6ranges3__45__cpo9iter_moveE)
_ZN39_INTERNAL_b41a5ac9_4_k_cu_f5cf6547_30684cuda3std6ranges3__45__cpo9iter_moveE:
	.zero		1
	.type		_ZN39_INTERNAL_b41a5ac9_4_k_cu_f5cf6547_30684cuda3std3__45__cpo5beginE,@object
	.size		_ZN39_INTERNAL_b41a5ac9_4_k_cu_f5cf6547_30684cuda3std3__45__cpo5beginE,(_ZN39_INTERNAL_b41a5ac9_4_k_cu_f5cf6547_30684cuda3std3__441_GLOBAL__N__b41a5ac9_4_k_cu_f5cf6547_30686ignoreE - _ZN39_INTERNAL_b41a5ac9_4_k_cu_f5cf6547_30684cuda3std3__45__cpo5beginE)
_ZN39_INTERNAL_b41a5ac9_4_k_cu_f5cf6547_30684cuda3std3__45__cpo5beginE:
	.zero		1
	.type		_ZN39_INTERNAL_b41a5ac9_4_k_cu_f5cf6547_30684cuda3std3__441_GLOBAL__N__b41a5ac9_4_k_cu_f5cf6547_30686ignoreE,@object
	.size		_ZN39_INTERNAL_b41a5ac9_4_k_cu_f5cf6547_30684cuda3std3__441_GLOBAL__N__b41a5ac9_4_k_cu_f5cf6547_30686ignoreE,(_ZN39_INTERNAL_b41a5ac9_4_k_cu_f5cf6547_30684cute7productE - _ZN39_INTERNAL_b41a5ac9_4_k_cu_f5cf6547_30684cuda3std3__441_GLOBAL__N__b41a5ac9_4_k_cu_f5cf6547_30686ignoreE)
_ZN39_INTERNAL_b41a5ac9_4_k_cu_f5cf6547_30684cuda3std3__441_GLOBAL__N__b41a5ac9_4_k_cu_f5cf6547_30686ignoreE:
	.zero		1
	.type		_ZN39_INTERNAL_b41a5ac9_4_k_cu_f5cf6547_30684cute7productE,@object
	.size		_ZN39_INTERNAL_b41a5ac9_4_k_cu_f5cf6547_30684cute7productE,(_ZN39_INTERNAL_b41a5ac9_4_k_cu_f5cf6547_30684cuda3std3__45__cpo3endE - _ZN39_INTERNAL_b41a5ac9_4_k_cu_f5cf6547_30684cute7productE)
_ZN39_INTERNAL_b41a5ac9_4_k_cu_f5cf6547_30684cute7productE:
	.zero		1
	.type		_ZN39_INTERNAL_b41a5ac9_4_k_cu_f5cf6547_30684cuda3std3__45__cpo3endE,@object
	.size		_ZN39_INTERNAL_b41a5ac9_4_k_cu_f5cf6547_30684cuda3std3__45__cpo3endE,(_ZN39_INTERNAL_b41a5ac9_4_k_cu_f5cf6547_30684cuda3std3__419piecewise_constructE - _ZN39_INTERNAL_b41a5ac9_4_k_cu_f5cf6547_30684cuda3std3__45__cpo3endE)
_ZN39_INTERNAL_b41a5ac9_4_k_cu_f5cf6547_30684cuda3std3__45__cpo3endE:
	.zero		1
	.type		_ZN39_INTERNAL_b41a5ac9_4_k_cu_f5cf6547_30684cuda3std3__419piecewise_constructE,@object
	.size		_ZN39_INTERNAL_b41a5ac9_4_k_cu_f5cf6547_30684cuda3std3__419piecewise_constructE,(_ZN39_INTERNAL_b41a5ac9_4_k_cu_f5cf6547_30684cuda3std3__45__cpo4cendE - _ZN39_INTERNAL_b41a5ac9_4_k_cu_f5cf6547_30684cuda3std3__419piecewise_constructE)
_ZN39_INTERNAL_b41a5ac9_4_k_cu_f5cf6547_30684cuda3std3__419piecewise_constructE:
	.zero		1
	.type		_ZN39_INTERNAL_b41a5ac9_4_k_cu_f5cf6547_30684cuda3std3__45__cpo4cendE,@object
	.size		_ZN39_INTERNAL_b41a5ac9_4_k_cu_f5cf6547_30684cuda3std3__45__cpo4cendE,(_ZN39_INTERNAL_b41a5ac9_4_k_cu_f5cf6547_30684cuda3std6ranges3__45__cpo4swapE - _ZN39_INTERNAL_b41a5ac9_4_k_cu_f5cf6547_30684cuda3std3__45__cpo4cendE)
_ZN39_INTERNAL_b41a5ac9_4_k_cu_f5cf6547_30684cuda3std3__45__cpo4cendE:
	.zero		1
	.type		_ZN39_INTERNAL_b41a5ac9_4_k_cu_f5cf6547_30684cuda3std6ranges3__45__cpo4swapE,@object
	.size		_ZN39_INTERNAL_b41a5ac9_4_k_cu_f5cf6547_30684cuda3std6ranges3__45__cpo4swapE,(.L_10 - _ZN39_INTERNAL_b41a5ac9_4_k_cu_f5cf6547_30684cuda3std6ranges3__45__cpo4swapE)
_ZN39_INTERNAL_b41a5ac9_4_k_cu_f5cf6547_30684cuda3std6ranges3__45__cpo4swapE:
	.zero		1
.L_10:


//--------------------- .nv.constant0._ZN7cutlass13device_kernelINS_4conv6kernel13ConvUniversalINS1_16ConvProblemShapeILNS1_8OperatorE1ELi2EEENS1_10collective14CollectiveConvINS1_47MainloopSm100TmaUmmaWarpSpecializedImplicitGemmILS5_1ELi16ELi2ELi1ELi2EN4cute5tupleIJNSA_1CILi1EEESD_SD_EEEEENSB_IJNSC_ILi128EEENSC_ILi64EEENSB_IJNSC_ILi32EEEEEEEEENS_10bfloat16_tESL_NSA_8TiledMMAINSA_8MMA_AtomIJNSA_20SM100_MMA_F16BF16_SSISL_SL_fLi128ELi64ELNSA_4UMMA5MajorE0ELSQ_1ELNSP_7ScaleInE0ELSR_0EEEEEENSA_6LayoutISE_NSB_IJNSC_ILi0EEESV_SV_EEEEENSB_IJNSA_10UnderscoreESY_SY_EEEEENS7_6detail27Sm100ImplicitGemmTileTraitsINSA_20SM90_TMA_LOAD_IM2COLENSA_14ComposedLayoutINSA_7SwizzleILi2ELi4ELi3EEENSA_18smem_ptr_flag_bitsILi16EEENSU_INSB_IJNSC_ILi8EEESI_EEENSB_IJSI_SD_EEEEEEEvEENS12_INSA_13SM90_TMA_LOADENS14_INS15_ILi3ELi4ELi3EEES18_NSU_INSB_IJSH_S19_EEENSB_IJSD_SH_EEEEEEEvEEEENS_8epilogue10collective18CollectiveEpilogueINS1N_23Sm100TmaWarpSpecializedILi3ELi2ELi32ELb1ELb0EEEJSK_NSB_IJNSU_ISG_SD_EENSU_ISI_SD_EEEEESL_NSB_IJNSB_IJlllEEESD_SV_EEESL_S1W_NS1N_6fusion15FusionCallbacksIS1R_NS1X_17LinearCombinationISL_fSL_fLNS_15FloatRoundStyleE2EEESK_S1U_JEEENSA_5SM1004TMEM4LOAD26SM100_TMEM_LOAD_32dp32b32xES13_S1D_NSA_39AutoVectorizingCopyWithAssumedAlignmentILi128EEENSA_21SM90_TMA_STORE_IM2COLES1D_S28_S28_EEEvvEEEEvNT_6ParamsE --------------------------
	.section	.nv.constant0._ZN7cutlass13device_kernelINS_4conv6kernel13ConvUniversalINS1_16ConvProblemShapeILNS1_8OperatorE1ELi2EEENS1_10collective14CollectiveConvINS1_47MainloopSm100TmaUmmaWarpSpecializedImplicitGemmILS5_1ELi16ELi2ELi1ELi2EN4cute5tupleIJNSA_1CILi1EEESD_SD_EEEEENSB_IJNSC_ILi128EEENSC_ILi64EEENSB_IJNSC_ILi32EEEEEEEEENS_10bfloat16_tESL_NSA_8TiledMMAINSA_8MMA_AtomIJNSA_20SM100_MMA_F16BF16_SSISL_SL_fLi128ELi64ELNSA_4UMMA5MajorE0ELSQ_1ELNSP_7ScaleInE0ELSR_0EEEEEENSA_6LayoutISE_NSB_IJNSC_ILi0EEESV_SV_EEEEENSB_IJNSA_10UnderscoreESY_SY_EEEEENS7_6detail27Sm100ImplicitGemmTileTraitsINSA_20SM90_TMA_LOAD_IM2COLENSA_14ComposedLayoutINSA_7SwizzleILi2ELi4ELi3EEENSA_18smem_ptr_flag_bitsILi16EEENSU_INSB_IJNSC_ILi8EEESI_EEENSB_IJSI_SD_EEEEEEEvEENS12_INSA_13SM90_TMA_LOADENS14_INS15_ILi3ELi4ELi3EEES18_NSU_INSB_IJSH_S19_EEENSB_IJSD_SH_EEEEEEEvEEEENS_8epilogue10collective18CollectiveEpilogueINS1N_23Sm100TmaWarpSpecializedILi3ELi2ELi32ELb1ELb0EEEJSK_NSB_IJNSU_ISG_SD_EENSU_ISI_SD_EEEEESL_NSB_IJNSB_IJlllEEESD_SV_EEESL_S1W_NS1N_6fusion15FusionCallbacksIS1R_NS1X_17LinearCombinationISL_fSL_fLNS_15FloatRoundStyleE2EEESK_S1U_JEEENSA_5SM1004TMEM4LOAD26SM100_TMEM_LOAD_32dp32b32xES13_S1D_NSA_39AutoVectorizingCopyWithAssumedAlignmentILi128EEENSA_21SM90_TMA_STORE_IM2COLES1D_S28_S28_EEEvvEEEEvNT_6ParamsE,"a",@progbits
	.sectionflags	@""
	.align	4
.nv.constant0._ZN7cutlass13device_kernelINS_4conv6kernel13ConvUniversalINS1_16ConvProblemShapeILNS1_8OperatorE1ELi2EEENS1_10collective14CollectiveConvINS1_47MainloopSm100TmaUmmaWarpSpecializedImplicitGemmILS5_1ELi16ELi2ELi1ELi2EN4cute5tupleIJNSA_1CILi1EEESD_SD_EEEEENSB_IJNSC_ILi128EEENSC_ILi64EEENSB_IJNSC_ILi32EEEEEEEEENS_10bfloat16_tESL_NSA_8TiledMMAINSA_8MMA_AtomIJNSA_20SM100_MMA_F16BF16_SSISL_SL_fLi128ELi64ELNSA_4UMMA5MajorE0ELSQ_1ELNSP_7ScaleInE0ELSR_0EEEEEENSA_6LayoutISE_NSB_IJNSC_ILi0EEESV_SV_EEEEENSB_IJNSA_10UnderscoreESY_SY_EEEEENS7_6detail27Sm100ImplicitGemmTileTraitsINSA_20SM90_TMA_LOAD_IM2COLENSA_14ComposedLayoutINSA_7SwizzleILi2ELi4ELi3EEENSA_18smem_ptr_flag_bitsILi16EEENSU_INSB_IJNSC_ILi8EEESI_EEENSB_IJSI_SD_EEEEEEEvEENS12_INSA_13SM90_TMA_LOADENS14_INS15_ILi3ELi4ELi3EEES18_NSU_INSB_IJSH_S19_EEENSB_IJSD_SH_EEEEEEEvEEEENS_8epilogue10collective18CollectiveEpilogueINS1N_23Sm100TmaWarpSpecializedILi3ELi2ELi32ELb1ELb0EEEJSK_NSB_IJNSU_ISG_SD_EENSU_ISI_SD_EEEEESL_NSB_IJNSB_IJlllEEESD_SV_EEESL_S1W_NS1N_6fusion15FusionCallbacksIS1R_NS1X_17LinearCombinationISL_fSL_fLNS_15FloatRoundStyleE2EEESK_S1U_JEEENSA_5SM1004TMEM4LOAD26SM100_TMEM_LOAD_32dp32b32xES13_S1D_NSA_39AutoVectorizingCopyWithAssumedAlignmentILi128EEENSA_21SM90_TMA_STORE_IM2COLES1D_S28_S28_EEEvvEEEEvNT_6ParamsE:
	.zero		2944


//--------------------- SYMBOLS --------------------------

	.type		.nv.reservedSmem.offset0,@object
	.size		.nv.reservedSmem.offset0,0x4
	.type		.nv.reservedSmem.cap,@object
	.size		.nv.reservedSmem.cap,0x4
	.type		__assertfail,@function
